//
// Generated by NVIDIA NVVM Compiler
//
// Compiler Build ID: CL-36424714
// Cuda compilation tools, release 13.0, V13.0.88
// Based on NVVM 20.0.0
//

.version 9.0
.target sm_100
.address_size 64

	// .globl	_Z11gpu_imm_focPfS_iiiPKfS1_S1_S1_S1_S1_S1_ffi

.visible .entry _Z11gpu_imm_focPfS_iiiPKfS1_S1_S1_S1_S1_S1_ffi(
	.param .u64 .ptr .align 1 _Z11gpu_imm_focPfS_iiiPKfS1_S1_S1_S1_S1_S1_ffi_param_0,
	.param .u64 .ptr .align 1 _Z11gpu_imm_focPfS_iiiPKfS1_S1_S1_S1_S1_S1_ffi_param_1,
	.param .u32 _Z11gpu_imm_focPfS_iiiPKfS1_S1_S1_S1_S1_S1_ffi_param_2,
	.param .u32 _Z11gpu_imm_focPfS_iiiPKfS1_S1_S1_S1_S1_S1_ffi_param_3,
	.param .u32 _Z11gpu_imm_focPfS_iiiPKfS1_S1_S1_S1_S1_S1_ffi_param_4,
	.param .u64 .ptr .align 1 _Z11gpu_imm_focPfS_iiiPKfS1_S1_S1_S1_S1_S1_ffi_param_5,
	.param .u64 .ptr .align 1 _Z11gpu_imm_focPfS_iiiPKfS1_S1_S1_S1_S1_S1_ffi_param_6,
	.param .u64 .ptr .align 1 _Z11gpu_imm_focPfS_iiiPKfS1_S1_S1_S1_S1_S1_ffi_param_7,
	.param .u64 .ptr .align 1 _Z11gpu_imm_focPfS_iiiPKfS1_S1_S1_S1_S1_S1_ffi_param_8,
	.param .u64 .ptr .align 1 _Z11gpu_imm_focPfS_iiiPKfS1_S1_S1_S1_S1_S1_ffi_param_9,
	.param .u64 .ptr .align 1 _Z11gpu_imm_focPfS_iiiPKfS1_S1_S1_S1_S1_S1_ffi_param_10,
	.param .u64 .ptr .align 1 _Z11gpu_imm_focPfS_iiiPKfS1_S1_S1_S1_S1_S1_ffi_param_11,
	.param .f32 _Z11gpu_imm_focPfS_iiiPKfS1_S1_S1_S1_S1_S1_ffi_param_12,
	.param .f32 _Z11gpu_imm_focPfS_iiiPKfS1_S1_S1_S1_S1_S1_ffi_param_13,
	.param .u32 _Z11gpu_imm_focPfS_iiiPKfS1_S1_S1_S1_S1_S1_ffi_param_14
)
{
	.reg .pred 	%p<42>;
	.reg .b32 	%r<66>;
	.reg .b32 	%f<282>;
	.reg .b64 	%rd<38>;

	ld.param.u64 	%rd8, [_Z11gpu_imm_focPfS_iiiPKfS1_S1_S1_S1_S1_S1_ffi_param_1];
	ld.param.u32 	%r8, [_Z11gpu_imm_focPfS_iiiPKfS1_S1_S1_S1_S1_S1_ffi_param_2];
	ld.param.u32 	%r10, [_Z11gpu_imm_focPfS_iiiPKfS1_S1_S1_S1_S1_S1_ffi_param_3];
	ld.param.u32 	%r9, [_Z11gpu_imm_focPfS_iiiPKfS1_S1_S1_S1_S1_S1_ffi_param_4];
	ld.param.u64 	%rd9, [_Z11gpu_imm_focPfS_iiiPKfS1_S1_S1_S1_S1_S1_ffi_param_5];
	ld.param.u64 	%rd10, [_Z11gpu_imm_focPfS_iiiPKfS1_S1_S1_S1_S1_S1_ffi_param_6];
	ld.param.u64 	%rd11, [_Z11gpu_imm_focPfS_iiiPKfS1_S1_S1_S1_S1_S1_ffi_param_7];
	ld.param.u64 	%rd12, [_Z11gpu_imm_focPfS_iiiPKfS1_S1_S1_S1_S1_S1_ffi_param_8];
	ld.param.u64 	%rd13, [_Z11gpu_imm_focPfS_iiiPKfS1_S1_S1_S1_S1_S1_ffi_param_9];
	ld.param.u64 	%rd14, [_Z11gpu_imm_focPfS_iiiPKfS1_S1_S1_S1_S1_S1_ffi_param_10];
	ld.param.u64 	%rd15, [_Z11gpu_imm_focPfS_iiiPKfS1_S1_S1_S1_S1_S1_ffi_param_11];
	ld.param.f32 	%f35, [_Z11gpu_imm_focPfS_iiiPKfS1_S1_S1_S1_S1_S1_ffi_param_12];
	ld.param.f32 	%f36, [_Z11gpu_imm_focPfS_iiiPKfS1_S1_S1_S1_S1_S1_ffi_param_13];
	ld.param.u32 	%r11, [_Z11gpu_imm_focPfS_iiiPKfS1_S1_S1_S1_S1_S1_ffi_param_14];
	mov.u32 	%r12, %ctaid.x;
	mov.u32 	%r13, %ntid.x;
	mov.u32 	%r14, %tid.x;
	mad.lo.s32 	%r1, %r12, %r13, %r14;
	mul.lo.s32 	%r2, %r10, %r8;
	mul.lo.s32 	%r15, %r11, %r2;
	setp.ge.s32 	%p1, %r1, %r15;
	@%p1 bra 	$L__BB0_26;
	cvta.to.global.u64 	%rd16, %rd13;
	cvta.to.global.u64 	%rd17, %rd11;
	div.s32 	%r16, %r1, %r2;
	cvt.rn.f32.s32 	%f37, %r16;
	cvt.rzi.s32.f32 	%r3, %f37;
	mul.lo.s32 	%r17, %r3, %r2;
	sub.s32 	%r4, %r1, %r17;
	div.s32 	%r18, %r4, %r8;
	cvt.rn.f32.s32 	%f38, %r18;
	cvt.rzi.s32.f32 	%r19, %f38;
	mul.wide.s32 	%rd18, %r19, 4;
	add.s64 	%rd19, %rd17, %rd18;
	ld.global.f32 	%f39, [%rd19];
	mul.wide.s32 	%rd20, %r4, 4;
	add.s64 	%rd21, %rd16, %rd20;
	ld.global.f32 	%f1, [%rd21];
	setp.geu.f32 	%p2, %f39, %f1;
	@%p2 bra 	$L__BB0_26;
	setp.lt.s32 	%p3, %r9, 1;
	mov.f32 	%f281, 0f3F800000;
	@%p3 bra 	$L__BB0_25;
	cvta.to.global.u64 	%rd22, %rd14;
	mul.wide.s32 	%rd23, %r3, 4;
	add.s64 	%rd24, %rd22, %rd23;
	ld.global.f32 	%f2, [%rd24];
	cvta.to.global.u64 	%rd25, %rd15;
	add.s64 	%rd26, %rd25, %rd23;
	ld.global.f32 	%f3, [%rd26];
	cvta.to.global.u64 	%rd27, %rd12;
	add.s64 	%rd29, %rd27, %rd20;
	ld.global.f32 	%f4, [%rd29];
	neg.s32 	%r65, %r9;
	cvta.to.global.u64 	%rd36, %rd9;
	cvta.to.global.u64 	%rd37, %rd10;
	mov.f32 	%f281, 0f3F800000;
$L__BB0_4:
	ld.global.f32 	%f6, [%rd36];
	sub.f32 	%f7, %f2, %f6;
	abs.f32 	%f8, %f7;
	setp.eq.f32 	%p4, %f7, 0f3F800000;
	mov.f32 	%f277, 0f3F800000;
	@%p4 bra 	$L__BB0_9;
	setp.num.f32 	%p5, %f8, %f8;
	@%p5 bra 	$L__BB0_7;
	mov.f32 	%f98, 0f40000000;
	add.rn.f32 	%f277, %f7, %f98;
	bra.uni 	$L__BB0_9;
$L__BB0_7:
	setp.lt.f32 	%p6, %f8, 0f00800000;
	mul.f32 	%f43, %f8, 0f4B800000;
	selp.f32 	%f44, %f43, %f8, %p6;
	mov.b32 	%r20, %f44;
	add.s32 	%r21, %r20, -1060439283;
	and.b32  	%r22, %r21, -8388608;
	sub.s32 	%r23, %r20, %r22;
	mov.b32 	%f45, %r23;
	cvt.rn.f32.s32 	%f46, %r22;
	selp.f32 	%f47, 0fC1C00000, 0f00000000, %p6;
	fma.rn.f32 	%f48, %f46, 0f34000000, %f47;
	add.f32 	%f49, %f45, 0fBF800000;
	add.f32 	%f50, %f45, 0f3F800000;
	rcp.approx.ftz.f32 	%f51, %f50;
	add.f32 	%f52, %f49, %f49;
	mul.f32 	%f53, %f52, %f51;
	mul.f32 	%f54, %f53, %f53;
	neg.f32 	%f55, %f53;
	sub.f32 	%f56, %f49, %f53;
	add.f32 	%f57, %f56, %f56;
	fma.rn.f32 	%f58, %f55, %f49, %f57;
	mul.rn.f32 	%f59, %f51, %f58;
	fma.rn.f32 	%f60, %f54, 0f3A2C32E4, 0f3B52E7DB;
	fma.rn.f32 	%f61, %f60, %f54, 0f3C93BB73;
	fma.rn.f32 	%f62, %f61, %f54, 0f3DF6384F;
	mul.rn.f32 	%f63, %f62, %f54;
	fma.rn.f32 	%f64, %f53, 0f3FB8AA3B, %f48;
	mul.f32 	%f65, %f63, 0f40400000;
	sub.f32 	%f66, %f48, %f64;
	fma.rn.f32 	%f67, %f53, 0f3FB8AA3B, %f66;
	fma.rn.f32 	%f68, %f59, 0f3FB8AA3B, %f67;
	fma.rn.f32 	%f69, %f53, 0f32A55E34, %f68;
	fma.rn.f32 	%f70, %f65, %f59, %f69;
	fma.rn.f32 	%f71, %f63, %f53, %f70;
	add.rn.f32 	%f72, %f64, %f71;
	mov.f32 	%f73, 0f40000000;
	mul.rn.f32 	%f74, %f72, %f73;
	cvt.rni.f32.f32 	%f75, %f74;
	sub.f32 	%f76, %f74, %f75;
	neg.f32 	%f77, %f74;
	fma.rn.f32 	%f78, %f72, 0f40000000, %f77;
	neg.f32 	%f79, %f64;
	add.rn.f32 	%f80, %f72, %f79;
	neg.f32 	%f81, %f80;
	add.rn.f32 	%f82, %f71, %f81;
	fma.rn.f32 	%f83, %f82, 0f40000000, %f78;
	add.f32 	%f84, %f76, %f83;
	setp.gt.f32 	%p7, %f75, 0f00000000;
	selp.b32 	%r24, 0, -2097152000, %p7;
	setp.neu.f32 	%p8, %f7, 0f00000000;
	setp.neu.f32 	%p9, %f8, 0f7F800000;
	setp.lt.f32 	%p10, %f74, 0f00000000;
	selp.f32 	%f85, 0f00000000, 0f7F800000, %p10;
	abs.f32 	%f86, %f74;
	setp.gt.f32 	%p11, %f86, 0f43180000;
	cvt.rzi.s32.f32 	%r25, %f75;
	shl.b32 	%r26, %r25, 23;
	sub.s32 	%r27, %r26, %r24;
	mov.b32 	%f87, %r27;
	add.s32 	%r28, %r24, 2130706432;
	mov.b32 	%f88, %r28;
	fma.rn.f32 	%f89, %f84, 0f391FCB8E, 0f3AAF85ED;
	fma.rn.f32 	%f90, %f89, %f84, 0f3C1D9856;
	fma.rn.f32 	%f91, %f90, %f84, 0f3D6357BB;
	fma.rn.f32 	%f92, %f91, %f84, 0f3E75FDEC;
	fma.rn.f32 	%f93, %f92, %f84, 0f3F317218;
	fma.rn.f32 	%f94, %f93, %f84, 0f3F800000;
	mul.f32 	%f95, %f94, %f88;
	mul.f32 	%f96, %f95, %f87;
	selp.f32 	%f277, %f85, %f96, %p11;
	and.pred  	%p12, %p8, %p9;
	@%p12 bra 	$L__BB0_9;
	add.f32 	%f97, %f7, %f7;
	mov.b32 	%r29, %f97;
	and.b32  	%r30, %r29, 2147483647;
	mov.b32 	%f277, %r30;
$L__BB0_9:
	ld.global.f32 	%f13, [%rd37];
	sub.f32 	%f14, %f3, %f13;
	abs.f32 	%f15, %f14;
	setp.eq.f32 	%p13, %f14, 0f3F800000;
	mov.f32 	%f278, 0f3F800000;
	@%p13 bra 	$L__BB0_14;
	setp.num.f32 	%p14, %f15, %f15;
	@%p14 bra 	$L__BB0_12;
	mov.f32 	%f155, 0f40000000;
	add.rn.f32 	%f278, %f14, %f155;
	bra.uni 	$L__BB0_14;
$L__BB0_12:
	setp.lt.f32 	%p15, %f15, 0f00800000;
	mul.f32 	%f100, %f15, 0f4B800000;
	selp.f32 	%f101, %f100, %f15, %p15;
	mov.b32 	%r31, %f101;
	add.s32 	%r32, %r31, -1060439283;
	and.b32  	%r33, %r32, -8388608;
	sub.s32 	%r34, %r31, %r33;
	mov.b32 	%f102, %r34;
	cvt.rn.f32.s32 	%f103, %r33;
	selp.f32 	%f104, 0fC1C00000, 0f00000000, %p15;
	fma.rn.f32 	%f105, %f103, 0f34000000, %f104;
	add.f32 	%f106, %f102, 0fBF800000;
	add.f32 	%f107, %f102, 0f3F800000;
	rcp.approx.ftz.f32 	%f108, %f107;
	add.f32 	%f109, %f106, %f106;
	mul.f32 	%f110, %f109, %f108;
	mul.f32 	%f111, %f110, %f110;
	neg.f32 	%f112, %f110;
	sub.f32 	%f113, %f106, %f110;
	add.f32 	%f114, %f113, %f113;
	fma.rn.f32 	%f115, %f112, %f106, %f114;
	mul.rn.f32 	%f116, %f108, %f115;
	fma.rn.f32 	%f117, %f111, 0f3A2C32E4, 0f3B52E7DB;
	fma.rn.f32 	%f118, %f117, %f111, 0f3C93BB73;
	fma.rn.f32 	%f119, %f118, %f111, 0f3DF6384F;
	mul.rn.f32 	%f120, %f119, %f111;
	fma.rn.f32 	%f121, %f110, 0f3FB8AA3B, %f105;
	mul.f32 	%f122, %f120, 0f40400000;
	sub.f32 	%f123, %f105, %f121;
	fma.rn.f32 	%f124, %f110, 0f3FB8AA3B, %f123;
	fma.rn.f32 	%f125, %f116, 0f3FB8AA3B, %f124;
	fma.rn.f32 	%f126, %f110, 0f32A55E34, %f125;
	fma.rn.f32 	%f127, %f122, %f116, %f126;
	fma.rn.f32 	%f128, %f120, %f110, %f127;
	add.rn.f32 	%f129, %f121, %f128;
	mov.f32 	%f130, 0f40000000;
	mul.rn.f32 	%f131, %f129, %f130;
	cvt.rni.f32.f32 	%f132, %f131;
	sub.f32 	%f133, %f131, %f132;
	neg.f32 	%f134, %f131;
	fma.rn.f32 	%f135, %f129, 0f40000000, %f134;
	neg.f32 	%f136, %f121;
	add.rn.f32 	%f137, %f129, %f136;
	neg.f32 	%f138, %f137;
	add.rn.f32 	%f139, %f128, %f138;
	fma.rn.f32 	%f140, %f139, 0f40000000, %f135;
	add.f32 	%f141, %f133, %f140;
	setp.gt.f32 	%p16, %f132, 0f00000000;
	selp.b32 	%r35, 0, -2097152000, %p16;
	setp.neu.f32 	%p17, %f14, 0f00000000;
	setp.neu.f32 	%p18, %f15, 0f7F800000;
	setp.lt.f32 	%p19, %f131, 0f00000000;
	selp.f32 	%f142, 0f00000000, 0f7F800000, %p19;
	abs.f32 	%f143, %f131;
	setp.gt.f32 	%p20, %f143, 0f43180000;
	cvt.rzi.s32.f32 	%r36, %f132;
	shl.b32 	%r37, %r36, 23;
	sub.s32 	%r38, %r37, %r35;
	mov.b32 	%f144, %r38;
	add.s32 	%r39, %r35, 2130706432;
	mov.b32 	%f145, %r39;
	fma.rn.f32 	%f146, %f141, 0f391FCB8E, 0f3AAF85ED;
	fma.rn.f32 	%f147, %f146, %f141, 0f3C1D9856;
	fma.rn.f32 	%f148, %f147, %f141, 0f3D6357BB;
	fma.rn.f32 	%f149, %f148, %f141, 0f3E75FDEC;
	fma.rn.f32 	%f150, %f149, %f141, 0f3F317218;
	fma.rn.f32 	%f151, %f150, %f141, 0f3F800000;
	mul.f32 	%f152, %f151, %f145;
	mul.f32 	%f153, %f152, %f144;
	selp.f32 	%f278, %f142, %f153, %p20;
	and.pred  	%p21, %p17, %p18;
	@%p21 bra 	$L__BB0_14;
	add.f32 	%f154, %f14, %f14;
	mov.b32 	%r40, %f154;
	and.b32  	%r41, %r40, 2147483647;
	mov.b32 	%f278, %r41;
$L__BB0_14:
	add.f32 	%f20, %f277, %f278;
	sub.f32 	%f21, %f6, %f4;
	abs.f32 	%f22, %f21;
	setp.eq.f32 	%p22, %f21, 0f3F800000;
	mov.f32 	%f279, 0f3F800000;
	@%p22 bra 	$L__BB0_19;
	setp.num.f32 	%p23, %f22, %f22;
	@%p23 bra 	$L__BB0_17;
	mov.f32 	%f212, 0f40000000;
	add.rn.f32 	%f279, %f21, %f212;
	bra.uni 	$L__BB0_19;
$L__BB0_17:
	setp.lt.f32 	%p24, %f22, 0f00800000;
	mul.f32 	%f157, %f22, 0f4B800000;
	selp.f32 	%f158, %f157, %f22, %p24;
	mov.b32 	%r42, %f158;
	add.s32 	%r43, %r42, -1060439283;
	and.b32  	%r44, %r43, -8388608;
	sub.s32 	%r45, %r42, %r44;
	mov.b32 	%f159, %r45;
	cvt.rn.f32.s32 	%f160, %r44;
	selp.f32 	%f161, 0fC1C00000, 0f00000000, %p24;
	fma.rn.f32 	%f162, %f160, 0f34000000, %f161;
	add.f32 	%f163, %f159, 0fBF800000;
	add.f32 	%f164, %f159, 0f3F800000;
	rcp.approx.ftz.f32 	%f165, %f164;
	add.f32 	%f166, %f163, %f163;
	mul.f32 	%f167, %f166, %f165;
	mul.f32 	%f168, %f167, %f167;
	neg.f32 	%f169, %f167;
	sub.f32 	%f170, %f163, %f167;
	add.f32 	%f171, %f170, %f170;
	fma.rn.f32 	%f172, %f169, %f163, %f171;
	mul.rn.f32 	%f173, %f165, %f172;
	fma.rn.f32 	%f174, %f168, 0f3A2C32E4, 0f3B52E7DB;
	fma.rn.f32 	%f175, %f174, %f168, 0f3C93BB73;
	fma.rn.f32 	%f176, %f175, %f168, 0f3DF6384F;
	mul.rn.f32 	%f177, %f176, %f168;
	fma.rn.f32 	%f178, %f167, 0f3FB8AA3B, %f162;
	mul.f32 	%f179, %f177, 0f40400000;
	sub.f32 	%f180, %f162, %f178;
	fma.rn.f32 	%f181, %f167, 0f3FB8AA3B, %f180;
	fma.rn.f32 	%f182, %f173, 0f3FB8AA3B, %f181;
	fma.rn.f32 	%f183, %f167, 0f32A55E34, %f182;
	fma.rn.f32 	%f184, %f179, %f173, %f183;
	fma.rn.f32 	%f185, %f177, %f167, %f184;
	add.rn.f32 	%f186, %f178, %f185;
	mov.f32 	%f187, 0f40000000;
	mul.rn.f32 	%f188, %f186, %f187;
	cvt.rni.f32.f32 	%f189, %f188;
	sub.f32 	%f190, %f188, %f189;
	neg.f32 	%f191, %f188;
	fma.rn.f32 	%f192, %f186, 0f40000000, %f191;
	neg.f32 	%f193, %f178;
	add.rn.f32 	%f194, %f186, %f193;
	neg.f32 	%f195, %f194;
	add.rn.f32 	%f196, %f185, %f195;
	fma.rn.f32 	%f197, %f196, 0f40000000, %f192;
	add.f32 	%f198, %f190, %f197;
	setp.gt.f32 	%p25, %f189, 0f00000000;
	selp.b32 	%r46, 0, -2097152000, %p25;
	setp.neu.f32 	%p26, %f21, 0f00000000;
	setp.neu.f32 	%p27, %f22, 0f7F800000;
	setp.lt.f32 	%p28, %f188, 0f00000000;
	selp.f32 	%f199, 0f00000000, 0f7F800000, %p28;
	abs.f32 	%f200, %f188;
	setp.gt.f32 	%p29, %f200, 0f43180000;
	cvt.rzi.s32.f32 	%r47, %f189;
	shl.b32 	%r48, %r47, 23;
	sub.s32 	%r49, %r48, %r46;
	mov.b32 	%f201, %r49;
	add.s32 	%r50, %r46, 2130706432;
	mov.b32 	%f202, %r50;
	fma.rn.f32 	%f203, %f198, 0f391FCB8E, 0f3AAF85ED;
	fma.rn.f32 	%f204, %f203, %f198, 0f3C1D9856;
	fma.rn.f32 	%f205, %f204, %f198, 0f3D6357BB;
	fma.rn.f32 	%f206, %f205, %f198, 0f3E75FDEC;
	fma.rn.f32 	%f207, %f206, %f198, 0f3F317218;
	fma.rn.f32 	%f208, %f207, %f198, 0f3F800000;
	mul.f32 	%f209, %f208, %f202;
	mul.f32 	%f210, %f209, %f201;
	selp.f32 	%f279, %f199, %f210, %p29;
	and.pred  	%p30, %p26, %p27;
	@%p30 bra 	$L__BB0_19;
	add.f32 	%f211, %f21, %f21;
	mov.b32 	%r51, %f211;
	and.b32  	%r52, %r51, 2147483647;
	mov.b32 	%f279, %r52;
$L__BB0_19:
	sub.f32 	%f27, %f13, %f1;
	abs.f32 	%f28, %f27;
	setp.eq.f32 	%p31, %f27, 0f3F800000;
	mov.f32 	%f280, 0f3F800000;
	@%p31 bra 	$L__BB0_24;
	setp.num.f32 	%p32, %f28, %f28;
	@%p32 bra 	$L__BB0_22;
	mov.f32 	%f269, 0f40000000;
	add.rn.f32 	%f280, %f27, %f269;
	bra.uni 	$L__BB0_24;
$L__BB0_22:
	setp.lt.f32 	%p33, %f28, 0f00800000;
	mul.f32 	%f214, %f28, 0f4B800000;
	selp.f32 	%f215, %f214, %f28, %p33;
	mov.b32 	%r53, %f215;
	add.s32 	%r54, %r53, -1060439283;
	and.b32  	%r55, %r54, -8388608;
	sub.s32 	%r56, %r53, %r55;
	mov.b32 	%f216, %r56;
	cvt.rn.f32.s32 	%f217, %r55;
	selp.f32 	%f218, 0fC1C00000, 0f00000000, %p33;
	fma.rn.f32 	%f219, %f217, 0f34000000, %f218;
	add.f32 	%f220, %f216, 0fBF800000;
	add.f32 	%f221, %f216, 0f3F800000;
	rcp.approx.ftz.f32 	%f222, %f221;
	add.f32 	%f223, %f220, %f220;
	mul.f32 	%f224, %f223, %f222;
	mul.f32 	%f225, %f224, %f224;
	neg.f32 	%f226, %f224;
	sub.f32 	%f227, %f220, %f224;
	add.f32 	%f228, %f227, %f227;
	fma.rn.f32 	%f229, %f226, %f220, %f228;
	mul.rn.f32 	%f230, %f222, %f229;
	fma.rn.f32 	%f231, %f225, 0f3A2C32E4, 0f3B52E7DB;
	fma.rn.f32 	%f232, %f231, %f225, 0f3C93BB73;
	fma.rn.f32 	%f233, %f232, %f225, 0f3DF6384F;
	mul.rn.f32 	%f234, %f233, %f225;
	fma.rn.f32 	%f235, %f224, 0f3FB8AA3B, %f219;
	mul.f32 	%f236, %f234, 0f40400000;
	sub.f32 	%f237, %f219, %f235;
	fma.rn.f32 	%f238, %f224, 0f3FB8AA3B, %f237;
	fma.rn.f32 	%f239, %f230, 0f3FB8AA3B, %f238;
	fma.rn.f32 	%f240, %f224, 0f32A55E34, %f239;
	fma.rn.f32 	%f241, %f236, %f230, %f240;
	fma.rn.f32 	%f242, %f234, %f224, %f241;
	add.rn.f32 	%f243, %f235, %f242;
	mov.f32 	%f244, 0f40000000;
	mul.rn.f32 	%f245, %f243, %f244;
	cvt.rni.f32.f32 	%f246, %f245;
	sub.f32 	%f247, %f245, %f246;
	neg.f32 	%f248, %f245;
	fma.rn.f32 	%f249, %f243, 0f40000000, %f248;
	neg.f32 	%f250, %f235;
	add.rn.f32 	%f251, %f243, %f250;
	neg.f32 	%f252, %f251;
	add.rn.f32 	%f253, %f242, %f252;
	fma.rn.f32 	%f254, %f253, 0f40000000, %f249;
	add.f32 	%f255, %f247, %f254;
	setp.gt.f32 	%p34, %f246, 0f00000000;
	selp.b32 	%r57, 0, -2097152000, %p34;
	setp.neu.f32 	%p35, %f27, 0f00000000;
	setp.neu.f32 	%p36, %f28, 0f7F800000;
	setp.lt.f32 	%p37, %f245, 0f00000000;
	selp.f32 	%f256, 0f00000000, 0f7F800000, %p37;
	abs.f32 	%f257, %f245;
	setp.gt.f32 	%p38, %f257, 0f43180000;
	cvt.rzi.s32.f32 	%r58, %f246;
	shl.b32 	%r59, %r58, 23;
	sub.s32 	%r60, %r59, %r57;
	mov.b32 	%f258, %r60;
	add.s32 	%r61, %r57, 2130706432;
	mov.b32 	%f259, %r61;
	fma.rn.f32 	%f260, %f255, 0f391FCB8E, 0f3AAF85ED;
	fma.rn.f32 	%f261, %f260, %f255, 0f3C1D9856;
	fma.rn.f32 	%f262, %f261, %f255, 0f3D6357BB;
	fma.rn.f32 	%f263, %f262, %f255, 0f3E75FDEC;
	fma.rn.f32 	%f264, %f263, %f255, 0f3F317218;
	fma.rn.f32 	%f265, %f264, %f255, 0f3F800000;
	mul.f32 	%f266, %f265, %f259;
	mul.f32 	%f267, %f266, %f258;
	selp.f32 	%f280, %f256, %f267, %p38;
	and.pred  	%p39, %p35, %p36;
	@%p39 bra 	$L__BB0_24;
	add.f32 	%f268, %f27, %f27;
	mov.b32 	%r62, %f268;
	and.b32  	%r63, %r62, 2147483647;
	mov.b32 	%f280, %r63;
$L__BB0_24:
	add.f32 	%f270, %f279, %f280;
	sqrt.rn.f32 	%f271, %f20;
	div.rn.f32 	%f272, %f271, %f35;
	sqrt.rn.f32 	%f273, %f270;
	div.rn.f32 	%f274, %f273, %f36;
	add.f32 	%f275, %f272, %f274;
	setp.lt.f32 	%p40, %f275, %f281;
	selp.f32 	%f281, %f275, %f281, %p40;
	add.s32 	%r65, %r65, 1;
	setp.ne.s32 	%p41, %r65, 0;
	add.s64 	%rd37, %rd37, 4;
	add.s64 	%rd36, %rd36, 4;
	@%p41 bra 	$L__BB0_4;
$L__BB0_25:
	ld.param.u64 	%rd35, [_Z11gpu_imm_focPfS_iiiPKfS1_S1_S1_S1_S1_S1_ffi_param_0];
	cvta.to.global.u64 	%rd30, %rd8;
	mul.wide.s32 	%rd31, %r1, 4;
	add.s64 	%rd32, %rd30, %rd31;
	mov.b32 	%r64, 1065353216;
	st.global.u32 	[%rd32], %r64;
	cvta.to.global.u64 	%rd33, %rd35;
	add.s64 	%rd34, %rd33, %rd31;
	st.global.f32 	[%rd34], %f281;
$L__BB0_26:
	ret;

}


// ===== COMPILED SASS (sm_100) =====

	.target	sm_100

	.elftype	@"ET_EXEC"


//--------------------- .note.nv.tkinfo           --------------------------
	.section	.note.nv.tkinfo,"",@"SHT_NOTE"
	.sectionflags	@"SHF_NOTE_NV_TKINFO"
	.tkinfo
        /*0018*/ 	.word	0x00000002
        /*0030*/ 	.string	""
        /*0030*/ 	.string	"ptxas"
        /*0030*/ 	.string	"Cuda compilation tools, release 13.0, V13.0.88"
        /*0030*/ 	.string	"Build cuda_13.0.r13.0/compiler.36424714_0"
        /*0030*/ 	.string	"-arch sm_100 -m 64 "



//--------------------- .note.nv.cuinfo           --------------------------
	.section	.note.nv.cuinfo,"",@"SHT_NOTE"
	.sectionflags	@"SHF_NOTE_NV_CUINFO"
        /*0018*/ 	.short	0x0002
        /*001a*/ 	.short	0x0064
        /*001c*/ 	.short	0x0082
	.zero		2


//--------------------- .nv.info                  --------------------------
	.section	.nv.info,"",@"SHT_CUDA_INFO"
	.align	4


	//----- nvinfo : EIATTR_REGCOUNT
	.align		4
        /*0000*/ 	.byte	0x04, 0x2f
        /*0002*/ 	.short	(.L_1 - .L_0)
	.align		4
.L_0:
        /*0004*/ 	.word	index@(_Z11gpu_imm_focPfS_iiiPKfS1_S1_S1_S1_S1_S1_ffi)
        /*0008*/ 	.word	0x00000018


	//----- nvinfo : EIATTR_FRAME_SIZE
	.align		4
.L_1:
        /*000c*/ 	.byte	0x04, 0x11
        /*000e*/ 	.short	(.L_3 - .L_2)
	.align		4
.L_2:
        /*0010*/ 	.word	index@($__internal_1_$__cuda_sm3x_div_rn_noftz_f32_slowpath)
        /*0014*/ 	.word	0x00000000


	//----- nvinfo : EIATTR_FRAME_SIZE
	.align		4
.L_3:
        /*0018*/ 	.byte	0x04, 0x11
        /*001a*/ 	.short	(.L_5 - .L_4)
	.align		4
.L_4:
        /*001c*/ 	.word	index@($__internal_0_$__cuda_sm20_sqrt_rn_f32_slowpath)
        /*0020*/ 	.word	0x00000000


	//----- nvinfo : EIATTR_FRAME_SIZE
	.align		4
.L_5:
        /*0024*/ 	.byte	0x04, 0x11
        /*0026*/ 	.short	(.L_7 - .L_6)
	.align		4
.L_6:
        /*0028*/ 	.word	index@(_Z11gpu_imm_focPfS_iiiPKfS1_S1_S1_S1_S1_S1_ffi)
        /*002c*/ 	.word	0x00000000


	//----- nvinfo : EIATTR_MIN_STACK_SIZE
	.align		4
.L_7:
        /*0030*/ 	.byte	0x04, 0x12
        /*0032*/ 	.short	(.L_9 - .L_8)
	.align		4
.L_8:
        /*0034*/ 	.word	index@(_Z11gpu_imm_focPfS_iiiPKfS1_S1_S1_S1_S1_S1_ffi)
        /*0038*/ 	.word	0x00000000
.L_9:


//--------------------- .nv.compat                --------------------------
	.section	.nv.compat,"",@"SHT_CUDA_COMPAT_INFO"
	.align	4
        /*0000*/ 	.byte	0x02, 0x09, 0x00, 0x00, 0x02, 0x02, 0x01, 0x00, 0x02, 0x05, 0x05, 0x00, 0x03, 0x07, 0x01, 0x01
        /*0010*/ 	.byte	0x02, 0x03, 0x00, 0x00, 0x02, 0x06, 0x01, 0x00, 0x04, 0x0b, 0x08, 0x00, 0x01, 0x00, 0x00, 0x00
        /*0020*/ 	.byte	0x00, 0x00, 0x00, 0x00


//--------------------- .nv.info._Z11gpu_imm_focPfS_iiiPKfS1_S1_S1_S1_S1_S1_ffi --------------------------
	.section	.nv.info._Z11gpu_imm_focPfS_iiiPKfS1_S1_S1_S1_S1_S1_ffi,"",@"SHT_CUDA_INFO"
	.sectionflags	@""
	.align	4


	//----- nvinfo : EIATTR_CUDA_API_VERSION
	.align		4
        /*0000*/ 	.byte	0x04, 0x37
        /*0002*/ 	.short	(.L_11 - .L_10)
.L_10:
        /*0004*/ 	.word	0x00000082


	//----- nvinfo : EIATTR_KPARAM_INFO
	.align		4
.L_11:
        /*0008*/ 	.byte	0x04, 0x17
        /*000a*/ 	.short	(.L_13 - .L_12)
.L_12:
        /*000c*/ 	.word	0x00000000
        /*0010*/ 	.short	0x000e
        /*0012*/ 	.short	0x0060
        /*0014*/ 	.byte	0x00, 0xf0, 0x11, 0x00


	//----- nvinfo : EIATTR_KPARAM_INFO
	.align		4
.L_13:
        /*0018*/ 	.byte	0x04, 0x17
        /*001a*/ 	.short	(.L_15 - .L_14)
.L_14:
        /*001c*/ 	.word	0x00000000
        /*0020*/ 	.short	0x000d
        /*0022*/ 	.short	0x005c
        /*0024*/ 	.byte	0x00, 0xf0, 0x11, 0x00


	//----- nvinfo : EIATTR_KPARAM_INFO
	.align		4
.L_15:
        /*0028*/ 	.byte	0x04, 0x17
        /*002a*/ 	.short	(.L_17 - .L_16)
.L_16:
        /*002c*/ 	.word	0x00000000
        /*0030*/ 	.short	0x000c
        /*0032*/ 	.short	0x0058
        /*0034*/ 	.byte	0x00, 0xf0, 0x11, 0x00


	//----- nvinfo : EIATTR_KPARAM_INFO
	.align		4
.L_17:
        /*0038*/ 	.byte	0x04, 0x17
        /*003a*/ 	.short	(.L_19 - .L_18)
.L_18:
        /*003c*/ 	.word	0x00000000
        /*0040*/ 	.short	0x000b
        /*0042*/ 	.short	0x0050
        /*0044*/ 	.byte	0x00, 0xf5, 0x21, 0x00


	//----- nvinfo : EIATTR_KPARAM_INFO
	.align		4
.L_19:
        /*0048*/ 	.byte	0x04, 0x17
        /*004a*/ 	.short	(.L_21 - .L_20)
.L_20:
        /*004c*/ 	.word	0x00000000
        /*0050*/ 	.short	0x000a
        /*0052*/ 	.short	0x0048
        /*0054*/ 	.byte	0x00, 0xf5, 0x21, 0x00


	//----- nvinfo : EIATTR_KPARAM_INFO
	.align		4
.L_21:
        /*0058*/ 	.byte	0x04, 0x17
        /*005a*/ 	.short	(.L_23 - .L_22)
.L_22:
        /*005c*/ 	.word	0x00000000
        /*0060*/ 	.short	0x0009
        /*0062*/ 	.short	0x0040
        /*0064*/ 	.byte	0x00, 0xf5, 0x21, 0x00


	//----- nvinfo : EIATTR_KPARAM_INFO
	.align		4
.L_23:
        /*0068*/ 	.byte	0x04, 0x17
        /*006a*/ 	.short	(.L_25 - .L_24)
.L_24:
        /*006c*/ 	.word	0x00000000
        /*0070*/ 	.short	0x0008
        /*0072*/ 	.short	0x0038
        /*0074*/ 	.byte	0x00, 0xf5, 0x21, 0x00


	//----- nvinfo : EIATTR_KPARAM_INFO
	.align		4
.L_25:
        /*0078*/ 	.byte	0x04, 0x17
        /*007a*/ 	.short	(.L_27 - .L_26)
.L_26:
        /*007c*/ 	.word	0x00000000
        /*0080*/ 	.short	0x0007
        /*0082*/ 	.short	0x0030
        /*0084*/ 	.byte	0x00, 0xf5, 0x21, 0x00


	//----- nvinfo : EIATTR_KPARAM_INFO
	.align		4
.L_27:
        /*0088*/ 	.byte	0x04, 0x17
        /*008a*/ 	.short	(.L_29 - .L_28)
.L_28:
        /*008c*/ 	.word	0x00000000
        /*0090*/ 	.short	0x0006
        /*0092*/ 	.short	0x0028
        /*0094*/ 	.byte	0x00, 0xf5, 0x21, 0x00


	//----- nvinfo : EIATTR_KPARAM_INFO
	.align		4
.L_29:
        /*0098*/ 	.byte	0x04, 0x17
        /*009a*/ 	.short	(.L_31 - .L_30)
.L_30:
        /*009c*/ 	.word	0x00000000
        /*00a0*/ 	.short	0x0005
        /*00a2*/ 	.short	0x0020
        /*00a4*/ 	.byte	0x00, 0xf5, 0x21, 0x00


	//----- nvinfo : EIATTR_KPARAM_INFO
	.align		4
.L_31:
        /*00a8*/ 	.byte	0x04, 0x17
        /*00aa*/ 	.short	(.L_33 - .L_32)
.L_32:
        /*00ac*/ 	.word	0x00000000
        /*00b0*/ 	.short	0x0004
        /*00b2*/ 	.short	0x0018
        /*00b4*/ 	.byte	0x00, 0xf0, 0x11, 0x00


	//----- nvinfo : EIATTR_KPARAM_INFO
	.align		4
.L_33:
        /*00b8*/ 	.byte	0x04, 0x17
        /*00ba*/ 	.short	(.L_35 - .L_34)
.L_34:
        /*00bc*/ 	.word	0x00000000
        /*00c0*/ 	.short	0x0003
        /*00c2*/ 	.short	0x0014
        /*00c4*/ 	.byte	0x00, 0xf0, 0x11, 0x00


	//----- nvinfo : EIATTR_KPARAM_INFO
	.align		4
.L_35:
        /*00c8*/ 	.byte	0x04, 0x17
        /*00ca*/ 	.short	(.L_37 - .L_36)
.L_36:
        /*00cc*/ 	.word	0x00000000
        /*00d0*/ 	.short	0x0002
        /*00d2*/ 	.short	0x0010
        /*00d4*/ 	.byte	0x00, 0xf0, 0x11, 0x00


	//----- nvinfo : EIATTR_KPARAM_INFO
	.align		4
.L_37:
        /*00d8*/ 	.byte	0x04, 0x17
        /*00da*/ 	.short	(.L_39 - .L_38)
.L_38:
        /*00dc*/ 	.word	0x00000000
        /*00e0*/ 	.short	0x0001
        /*00e2*/ 	.short	0x0008
        /*00e4*/ 	.byte	0x00, 0xf5, 0x21, 0x00


	//----- nvinfo : EIATTR_KPARAM_INFO
	.align		4
.L_39:
        /*00e8*/ 	.byte	0x04, 0x17
        /*00ea*/ 	.short	(.L_41 - .L_40)
.L_40:
        /*00ec*/ 	.word	0x00000000
        /*00f0*/ 	.short	0x0000
        /*00f2*/ 	.short	0x0000
        /*00f4*/ 	.byte	0x00, 0xf5, 0x21, 0x00


	//----- nvinfo : EIATTR_SPARSE_MMA_MASK
	.align		4
.L_41:
        /*00f8*/ 	.byte	0x03, 0x50
        /*00fa*/ 	.short	0x0000


	//----- nvinfo : EIATTR_MAXREG_COUNT
	.align		4
        /*00fc*/ 	.byte	0x03, 0x1b
        /*00fe*/ 	.short	0x00ff


	//----- nvinfo : EIATTR_MERCURY_ISA_VERSION
	.align		4
        /*0100*/ 	.byte	0x03, 0x5f
        /*0102*/ 	.short	0x0101


	//----- nvinfo : EIATTR_VRC_CTA_INIT_COUNT
	.align		4
        /*0104*/ 	.byte	0x02, 0x4a
	.zero		1
	.zero		1


	//----- nvinfo : EIATTR_EXIT_INSTR_OFFSETS
	.align		4
        /*0108*/ 	.byte	0x04, 0x1c
        /*010a*/ 	.short	(.L_43 - .L_42)


	//   ....[0]....
.L_42:
        /*010c*/ 	.word	0x000000a0


	//   ....[1]....
        /*0110*/ 	.word	0x000004c0


	//   ....[2]....
        /*0114*/ 	.word	0x00001d10


	//----- nvinfo : EIATTR_CRS_STACK_SIZE
	.align		4
.L_43:
        /*0118*/ 	.byte	0x04, 0x1e
        /*011a*/ 	.short	(.L_45 - .L_44)
.L_44:
        /*011c*/ 	.word	0x00000000


	//----- nvinfo : EIATTR_CBANK_PARAM_SIZE
	.align		4
.L_45:
        /*0120*/ 	.byte	0x03, 0x19
        /*0122*/ 	.short	0x0064


	//----- nvinfo : EIATTR_PARAM_CBANK
	.align		4
        /*0124*/ 	.byte	0x04, 0x0a
        /*0126*/ 	.short	(.L_47 - .L_46)
	.align		4
.L_46:
        /*0128*/ 	.word	index@(.nv.constant0._Z11gpu_imm_focPfS_iiiPKfS1_S1_S1_S1_S1_S1_ffi)
        /*012c*/ 	.short	0x0380
        /*012e*/ 	.short	0x0064


	//----- nvinfo : EIATTR_SW_WAR
	.align		4
.L_47:
        /*0130*/ 	.byte	0x04, 0x36
        /*0132*/ 	.short	(.L_49 - .L_48)
.L_48:
        /*0134*/ 	.word	0x00000008
.L_49:


//--------------------- .nv.callgraph             --------------------------
	.section	.nv.callgraph,"",@"SHT_CUDA_CALLGRAPH"
	.align	4
	.sectionentsize	8
	.align		4
        /*0000*/ 	.word	0x00000000
	.align		4
        /*0004*/ 	.word	0xffffffff
	.align		4
        /*0008*/ 	.word	0x00000000
	.align		4
        /*000c*/ 	.word	0xfffffffe
	.align		4
        /*0010*/ 	.word	0x00000000
	.align		4
        /*0014*/ 	.word	0xfffffffd
	.align		4
        /*0018*/ 	.word	0x00000000
	.align		4
        /*001c*/ 	.word	0xfffffffc


//--------------------- .text._Z11gpu_imm_focPfS_iiiPKfS1_S1_S1_S1_S1_S1_ffi --------------------------
	.section	.text._Z11gpu_imm_focPfS_iiiPKfS1_S1_S1_S1_S1_S1_ffi,"ax",@progbits
	.align	128
        .global         _Z11gpu_imm_focPfS_iiiPKfS1_S1_S1_S1_S1_S1_ffi
        .type           _Z11gpu_imm_focPfS_iiiPKfS1_S1_S1_S1_S1_S1_ffi,@function
        .size           _Z11gpu_imm_focPfS_iiiPKfS1_S1_S1_S1_S1_S1_ffi,(.L_x_34 - _Z11gpu_imm_focPfS_iiiPKfS1_S1_S1_S1_S1_S1_ffi)
        .other          _Z11gpu_imm_focPfS_iiiPKfS1_S1_S1_S1_S1_S1_ffi,@"STO_CUDA_ENTRY STV_DEFAULT"
_Z11gpu_imm_focPfS_iiiPKfS1_S1_S1_S1_S1_S1_ffi:
.text._Z11gpu_imm_focPfS_iiiPKfS1_S1_S1_S1_S1_S1_ffi:
[----:B------:R-:W-:Y:S01]  /*0000*/  LDC R1, c[0x0][0x37c] ;  /* 0x0000df00ff017b82 */ /* 0x000fe20000000800 */
[----:B------:R-:W0:Y:S07]  /*0010*/  S2R R3, SR_TID.X ;  /* 0x0000000000037919 */ /* 0x000e2e0000002100 */
[----:B------:R-:W1:Y:S01]  /*0020*/  LDC.64 R4, c[0x0][0x390] ;  /* 0x0000e400ff047b82 */ /* 0x000e620000000a00 */
[----:B------:R-:W2:Y:S07]  /*0030*/  LDCU UR5, c[0x0][0x3e0] ;  /* 0x00007c00ff0577ac */ /* 0x000eae0008000800 */
[----:B------:R-:W0:Y:S08]  /*0040*/  S2UR UR4, SR_CTAID.X ;  /* 0x00000000000479c3 */ /* 0x000e300000002500 */
[----:B------:R-:W0:Y:S01]  /*0050*/  LDC R2, c[0x0][0x360] ;  /* 0x0000d800ff027b82 */ /* 0x000e220000000800 */
[----:B-1----:R-:W-:-:S02]  /*0060*/  IMAD R5, R5, R4, RZ ;  /* 0x0000000405057224 */ /* 0x002fc400078e02ff */
[----:B0-----:R-:W-:Y:S02]  /*0070*/  IMAD R2, R2, UR4, R3 ;  /* 0x0000000402027c24 */ /* 0x001fe4000f8e0203 */
[----:B--2---:R-:W-:-:S05]  /*0080*/  IMAD R3, R5, UR5, RZ ;  /* 0x0000000505037c24 */ /* 0x004fca000f8e02ff */
[----:B------:R-:W-:-:S13]  /*0090*/  ISETP.GE.AND P0, PT, R2, R3, PT ;  /* 0x000000030200720c */ /* 0x000fda0003f06270 */
[----:B------:R-:W-:Y:S05]  /*00a0*/  @P0 EXIT ;  /* 0x000000000000094d */ /* 0x000fea0003800000 */
[-C--:B------:R-:W-:Y:S01]  /*00b0*/  IABS R9, R5.reuse ;  /* 0x0000000500097213 */ /* 0x080fe20000000000 */
[----:B------:R-:W0:Y:S01]  /*00c0*/  LDCU.64 UR6, c[0x0][0x358] ;  /* 0x00006b00ff0677ac */ /* 0x000e220008000a00 */
[----:B------:R-:W-:Y:S02]  /*00d0*/  IABS R10, R2 ;  /* 0x00000002000a7213 */ /* 0x000fe40000000000 */
[----:B------:R-:W1:Y:S01]  /*00e0*/  I2F.RP R0, R9 ;  /* 0x0000000900007306 */ /* 0x000e620000209400 */
[----:B------:R-:W-:-:S07]  /*00f0*/  IABS R11, R5 ;  /* 0x00000005000b7213 */ /* 0x000fce0000000000 */
[----:B-1----:R-:W1:Y:S02]  /*0100*/  MUFU.RCP R0, R0 ;  /* 0x0000000000007308 */ /* 0x002e640000001000 */
[----:B-1----:R-:W-:Y:S02]  /*0110*/  IADD3 R6, PT, PT, R0, 0xffffffe, RZ ;  /* 0x0ffffffe00067810 */ /* 0x002fe40007ffe0ff */
[----:B------:R-:W-:-:S04]  /*0120*/  IADD3 R0, PT, PT, RZ, -R11, RZ ;  /* 0x8000000bff007210 */ /* 0x000fc80007ffe0ff */
[----:B------:R1:W2:Y:S02]  /*0130*/  F2I.FTZ.U32.TRUNC.NTZ R7, R6 ;  /* 0x0000000600077305 */ /* 0x0002a4000021f000 */
[----:B-1----:R-:W-:Y:S01]  /*0140*/  HFMA2 R6, -RZ, RZ, 0, 0 ;  /* 0x00000000ff067431 */ /* 0x002fe200000001ff */
[----:B--2---:R-:W-:-:S05]  /*0150*/  IADD3 R8, PT, PT, RZ, -R7, RZ ;  /* 0x80000007ff087210 */ /* 0x004fca0007ffe0ff */
[----:B------:R-:W-:Y:S01]  /*0160*/  IMAD R3, R8, R9, RZ ;  /* 0x0000000908037224 */ /* 0x000fe200078e02ff */
[----:B------:R-:W-:-:S03]  /*0170*/  MOV R8, R10 ;  /* 0x0000000a00087202 */ /* 0x000fc60000000f00 */
[----:B------:R-:W-:-:S06]  /*0180*/  IMAD.HI.U32 R7, R7, R3, R6 ;  /* 0x0000000307077227 */ /* 0x000fcc00078e0006 */
[----:B------:R-:W-:-:S04]  /*0190*/  IMAD.HI.U32 R7, R7, R8, RZ ;  /* 0x0000000807077227 */ /* 0x000fc800078e00ff */
[----:B------:R-:W-:Y:S01]  /*01a0*/  IMAD R0, R7, R0, R8 ;  /* 0x0000000007007224 */ /* 0x000fe200078e0208 */
[----:B------:R-:W-:-:S04]  /*01b0*/  IABS R8, R4 ;  /* 0x0000000400087213 */ /* 0x000fc80000000000 */
[----:B------:R-:W-:Y:S01]  /*01c0*/  ISETP.GT.U32.AND P1, PT, R9, R0, PT ;  /* 0x000000000900720c */ /* 0x000fe20003f24070 */
[----:B------:R-:W1:-:S12]  /*01d0*/  I2F.RP R3, R8 ;  /* 0x0000000800037306 */ /* 0x000e580000209400 */
[-C--:B------:R-:W-:Y:S02]  /*01e0*/  @!P1 IADD3 R0, PT, PT, R0, -R9.reuse, RZ ;  /* 0x8000000900009210 */ /* 0x080fe40007ffe0ff */
[----:B------:R-:W-:Y:S01]  /*01f0*/  @!P1 IADD3 R7, PT, PT, R7, 0x1, RZ ;  /* 0x0000000107079810 */ /* 0x000fe20007ffe0ff */
[----:B-1----:R-:W1:Y:S01]  /*0200*/  MUFU.RCP R3, R3 ;  /* 0x0000000300037308 */ /* 0x002e620000001000 */
[----:B------:R-:W-:Y:S02]  /*0210*/  ISETP.GE.U32.AND P0, PT, R0, R9, PT ;  /* 0x000000090000720c */ /* 0x000fe40003f06070 */
[----:B------:R-:W-:Y:S02]  /*0220*/  LOP3.LUT R0, R2, R5, RZ, 0x3c, !PT ;  /* 0x0000000502007212 */ /* 0x000fe400078e3cff */
[----:B------:R-:W-:Y:S02]  /*0230*/  ISETP.NE.AND P1, PT, R5, RZ, PT ;  /* 0x000000ff0500720c */ /* 0x000fe40003f25270 */
[----:B------:R-:W-:-:S07]  /*0240*/  ISETP.GE.AND P2, PT, R0, RZ, PT ;  /* 0x000000ff0000720c */ /* 0x000fce0003f46270 */
[----:B------:R-:W-:Y:S02]  /*0250*/  @P0 IADD3 R7, PT, PT, R7, 0x1, RZ ;  /* 0x0000000107070810 */ /* 0x000fe40007ffe0ff */
[----:B-1----:R-:W-:Y:S02]  /*0260*/  IADD3 R6, PT, PT, R3, 0xffffffe, RZ ;  /* 0x0ffffffe03067810 */ /* 0x002fe40007ffe0ff */
[----:B------:R-:W-:Y:S02]  /*0270*/  MOV R0, R7 ;  /* 0x0000000700007202 */ /* 0x000fe40000000f00 */
[----:B------:R1:W2:Y:S02]  /*0280*/  F2I.FTZ.U32.TRUNC.NTZ R7, R6 ;  /* 0x0000000600077305 */ /* 0x0002a4000021f000 */
[----:B------:R-:W-:Y:S02]  /*0290*/  @!P2 IADD3 R0, PT, PT, -R0, RZ, RZ ;  /* 0x000000ff0000a210 */ /* 0x000fe40007ffe1ff */
[----:B------:R-:W-:-:S04]  /*02a0*/  @!P1 LOP3.LUT R0, RZ, R5, RZ, 0x33, !PT ;  /* 0x00000005ff009212 */ /* 0x000fc800078e33ff */
[----:B------:R-:W-:Y:S01]  /*02b0*/  I2FP.F32.S32 R0, R0 ;  /* 0x0000000000007245 */ /* 0x000fe20000201400 */
[----:B-1----:R-:W-:-:S05]  /*02c0*/  HFMA2 R6, -RZ, RZ, 0, 0 ;  /* 0x00000000ff067431 */ /* 0x002fca00000001ff */
[----:B------:R-:W1:Y:S01]  /*02d0*/  F2I.TRUNC.NTZ R0, R0 ;  /* 0x0000000000007305 */ /* 0x000e62000020f100 */
[----:B--2---:R-:W-:Y:S02]  /*02e0*/  IADD3 R9, PT, PT, RZ, -R7, RZ ;  /* 0x80000007ff097210 */ /* 0x004fe40007ffe0ff */
[----:B-1----:R-:W-:-:S05]  /*02f0*/  IADD3 R3, PT, PT, -R0, RZ, RZ ;  /* 0x000000ff00037210 */ /* 0x002fca0007ffe1ff */
[----:B------:R-:W-:Y:S02]  /*0300*/  IMAD R3, R5, R3, R2 ;  /* 0x0000000305037224 */ /* 0x000fe400078e0202 */
[----:B------:R-:W-:-:S03]  /*0310*/  IMAD R5, R9, R8, RZ ;  /* 0x0000000809057224 */ /* 0x000fc600078e02ff */
[----:B------:R-:W-:Y:S01]  /*0320*/  IABS R9, R3 ;  /* 0x0000000300097213 */ /* 0x000fe20000000000 */
[----:B------:R-:W-:-:S03]  /*0330*/  IMAD.HI.U32 R6, R7, R5, R6 ;  /* 0x0000000507067227 */ /* 0x000fc600078e0006 */
[----:B------:R-:W-:-:S05]  /*0340*/  MOV R5, R9 ;  /* 0x0000000900057202 */ /* 0x000fca0000000f00 */
[----:B------:R-:W-:-:S05]  /*0350*/  IMAD.HI.U32 R6, R6, R5, RZ ;  /* 0x0000000506067227 */ /* 0x000fca00078e00ff */
[----:B------:R-:W-:-:S05]  /*0360*/  IADD3 R7, PT, PT, -R6, RZ, RZ ;  /* 0x000000ff06077210 */ /* 0x000fca0007ffe1ff */
[----:B------:R-:W-:-:S05]  /*0370*/  IMAD R5, R8, R7, R5 ;  /* 0x0000000708057224 */ /* 0x000fca00078e0205 */
[----:B------:R-:W-:-:S13]  /*0380*/  ISETP.GT.U32.AND P1, PT, R8, R5, PT ;  /* 0x000000050800720c */ /* 0x000fda0003f24070 */
[-C--:B------:R-:W-:Y:S02]  /*0390*/  @!P1 IADD3 R5, PT, PT, R5, -R8.reuse, RZ ;  /* 0x8000000805059210 */ /* 0x080fe40007ffe0ff */
[----:B------:R-:W-:Y:S02]  /*03a0*/  @!P1 IADD3 R6, PT, PT, R6, 0x1, RZ ;  /* 0x0000000106069810 */ /* 0x000fe40007ffe0ff */
[----:B------:R-:W-:Y:S02]  /*03b0*/  ISETP.GE.U32.AND P0, PT, R5, R8, PT ;  /* 0x000000080500720c */ /* 0x000fe40003f06070 */
[----:B------:R-:W-:Y:S01]  /*03c0*/  LOP3.LUT R5, R3, R4, RZ, 0x3c, !PT ;  /* 0x0000000403057212 */ /* 0x000fe200078e3cff */
[----:B------:R-:W1:Y:S01]  /*03d0*/  LDC.64 R8, c[0x0][0x3c0] ;  /* 0x0000f000ff087b82 */ /* 0x000e620000000a00 */
[----:B------:R-:W-:Y:S02]  /*03e0*/  ISETP.NE.AND P1, PT, R4, RZ, PT ;  /* 0x000000ff0400720c */ /* 0x000fe40003f25270 */
[----:B------:R-:W-:-:S07]  /*03f0*/  ISETP.GE.AND P2, PT, R5, RZ, PT ;  /* 0x000000ff0500720c */ /* 0x000fce0003f46270 */
[----:B------:R-:W-:-:S04]  /*0400*/  @P0 IADD3 R6, PT, PT, R6, 0x1, RZ ;  /* 0x0000000106060810 */ /* 0x000fc80007ffe0ff */
[----:B------:R-:W-:Y:S02]  /*0410*/  MOV R5, R6 ;  /* 0x0000000600057202 */ /* 0x000fe40000000f00 */
[----:B------:R-:W2:Y:S02]  /*0420*/  LDC.64 R6, c[0x0][0x3b0] ;  /* 0x0000ec00ff067b82 */ /* 0x000ea40000000a00 */
[----:B------:R-:W-:Y:S02]  /*0430*/  @!P2 IADD3 R5, PT, PT, -R5, RZ, RZ ;  /* 0x000000ff0505a210 */ /* 0x000fe40007ffe1ff */
[----:B------:R-:W-:-:S04]  /*0440*/  @!P1 LOP3.LUT R5, RZ, R4, RZ, 0x33, !PT ;  /* 0x00000004ff059212 */ /* 0x000fc800078e33ff */
[----:B------:R-:W-:Y:S01]  /*0450*/  I2FP.F32.S32 R10, R5 ;  /* 0x00000005000a7245 */ /* 0x000fe20000201400 */
[----:B-1----:R-:W-:-:S03]  /*0460*/  IMAD.WIDE R4, R3, 0x4, R8 ;  /* 0x0000000403047825 */ /* 0x002fc600078e0208 */
[----:B------:R-:W2:Y:S03]  /*0470*/  F2I.TRUNC.NTZ R11, R10 ;  /* 0x0000000a000b7305 */ /* 0x000ea6000020f100 */
[----:B0-----:R-:W3:Y:S01]  /*0480*/  LDG.E R4, desc[UR6][R4.64] ;  /* 0x0000000604047981 */ /* 0x001ee2000c1e1900 */
[----:B--2---:R-:W-:-:S06]  /*0490*/  IMAD.WIDE R6, R11, 0x4, R6 ;  /* 0x000000040b067825 */ /* 0x004fcc00078e0206 */
[----:B------:R-:W3:Y:S02]  /*04a0*/  LDG.E R7, desc[UR6][R6.64] ;  /* 0x0000000606077981 */ /* 0x000ee4000c1e1900 */
[----:B---3--:R-:W-:-:S13]  /*04b0*/  FSETP.GEU.AND P0, PT, R7, R4, PT ;  /* 0x000000040700720b */ /* 0x008fda0003f0e000 */
[----:B------:R-:W-:Y:S05]  /*04c0*/  @P0 EXIT ;  /* 0x000000000000094d */ /* 0x000fea0003800000 */
[----:B------:R-:W0:Y:S01]  /*04d0*/  LDCU UR4, c[0x0][0x398] ;  /* 0x00007300ff0477ac */ /* 0x000e220008000800 */
[----:B------:R-:W-:Y:S01]  /*04e0*/  MOV R5, 0x3f800000 ;  /* 0x3f80000000057802 */ /* 0x000fe20000000f00 */
[----:B0-----:R-:W-:-:S09]  /*04f0*/  UISETP.GE.AND UP0, UPT, UR4, 0x1, UPT ;  /* 0x000000010400788c */ /* 0x001fd2000bf06270 */
[----:B------:R-:W-:Y:S05]  /*0500*/  BRA.U !UP0, `(.L_x_0) ;  /* 0x0000001508e47547 */ /* 0x000fea000b800000 */
[----:B------:R-:W0:Y:S01]  /*0510*/  LDC.64 R10, c[0x0][0x3c8] ;  /* 0x0000f200ff0a7b82 */ /* 0x000e220000000a00 */
[----:B------:R-:W1:Y:S01]  /*0520*/  LDCU.64 UR10, c[0x0][0x3a0] ;  /* 0x00007400ff0a77ac */ /* 0x000e620008000a00 */
[----:B------:R-:W2:Y:S06]  /*0530*/  LDCU.64 UR8, c[0x0][0x3a8] ;  /* 0x00007500ff0877ac */ /* 0x000eac0008000a00 */
[----:B------:R-:W3:Y:S08]  /*0540*/  LDC.64 R12, c[0x0][0x3d0] ;  /* 0x0000f400ff0c7b82 */ /* 0x000ef00000000a00 */
[----:B------:R-:W4:Y:S01]  /*0550*/  LDC.64 R14, c[0x0][0x3b8] ;  /* 0x0000ee00ff0e7b82 */ /* 0x000f220000000a00 */
[----:B0-----:R-:W-:-:S07]  /*0560*/  IMAD.WIDE R10, R0, 0x4, R10 ;  /* 0x00000004000a7825 */ /* 0x001fce00078e020a */
[----:B------:R-:W0:Y:S01]  /*0570*/  LDC R7, c[0x0][0x3d8] ;  /* 0x0000f600ff077b82 */ /* 0x000e220000000800 */
[----:B------:R0:W5:Y:S01]  /*0580*/  LDG.E R10, desc[UR6][R10.64] ;  /* 0x000000060a0a7981 */ /* 0x000162000c1e1900 */
[----:B---3--:R-:W-:-:S06]  /*0590*/  IMAD.WIDE R12, R0, 0x4, R12 ;  /* 0x00000004000c7825 */ /* 0x008fcc00078e020c */
[----:B------:R-:W3:Y:S01]  /*05a0*/  LDC R6, c[0x0][0x3dc] ;  /* 0x0000f700ff067b82 */ /* 0x000ee20000000800 */
[----:B------:R0:W5:Y:S01]  /*05b0*/  LDG.E R9, desc[UR6][R12.64] ;  /* 0x000000060c097981 */ /* 0x000162000c1e1900 */
[----:B----4-:R-:W-:-:S05]  /*05c0*/  IMAD.WIDE R14, R3, 0x4, R14 ;  /* 0x00000004030e7825 */ /* 0x010fca00078e020e */
[----:B------:R4:W5:Y:S01]  /*05d0*/  LDG.E R8, desc[UR6][R14.64] ;  /* 0x000000060e087981 */ /* 0x000962000c1e1900 */
[----:B------:R-:W-:Y:S01]  /*05e0*/  HFMA2 R5, -RZ, RZ, 1.875, 0 ;  /* 0x3f800000ff057431 */ /* 0x000fe200000001ff */
[----:B-12---:R-:W-:-:S12]  /*05f0*/  UIADD3 UR4, UPT, UPT, -UR4, URZ, URZ ;  /* 0x000000ff04047290 */ /* 0x006fd8000fffe1ff */
.L_x_19:
[----:B------:R-:W-:Y:S02]  /*0600*/  MOV R16, UR10 ;  /* 0x0000000a00107c02 */ /* 0x000fe40008000f00 */
[----:B------:R-:W-:Y:S02]  /*0610*/  MOV R17, UR11 ;  /* 0x0000000b00117c02 */ /* 0x000fe40008000f00 */
[----:B------:R-:W-:Y:S02]  /*0620*/  MOV R18, UR8 ;  /* 0x0000000800127c02 */ /* 0x000fe40008000f00 */
[----:B------:R-:W-:Y:S01]  /*0630*/  MOV R19, UR9 ;  /* 0x0000000900137c02 */ /* 0x000fe20008000f00 */
[----:B------:R-:W2:Y:S04]  /*0640*/  LDG.E R3, desc[UR6][R16.64] ;  /* 0x0000000610037981 */ /* 0x000ea8000c1e1900 */
[----:B------:R-:W3:Y:S01]  /*0650*/  LDG.E R0, desc[UR6][R18.64] ;  /* 0x0000000612007981 */ /* 0x000ee2000c1e1900 */
[----:B------:R-:W-:Y:S01]  /*0660*/  BSSY.RECONVERGENT B0, `(.L_x_1) ;  /* 0x0000049000007945 */ /* 0x000fe20003800200 */
[----:B0-----:R-:W-:-:S02]  /*0670*/  MOV R12, 0x3f800000 ;  /* 0x3f800000000c7802 */ /* 0x001fc40000000f00 */
[----:B----4-:R-:W-:Y:S01]  /*0680*/  MOV R15, 0x3f800000 ;  /* 0x3f800000000f7802 */ /* 0x010fe20000000f00 */
[----:B--2--5:R-:W-:Y:S01]  /*0690*/  FADD R13, R10, -R3 ;  /* 0x800000030a0d7221 */ /* 0x024fe20000000000 */
[----:B---3--:R-:W-:-:S04]  /*06a0*/  FADD R11, R9, -R0 ;  /* 0x80000000090b7221 */ /* 0x008fc80000000000 */
[----:B------:R-:W-:Y:S02]  /*06b0*/  FSETP.NEU.AND P0, PT, R13, 1, PT ;  /* 0x3f8000000d00780b */ /* 0x000fe40003f0d000 */
[----:B------:R-:W-:-:S11]  /*06c0*/  FSETP.NEU.AND P1, PT, R11, 1, PT ;  /* 0x3f8000000b00780b */ /* 0x000fd60003f2d000 */
[----:B------:R-:W-:Y:S05]  /*06d0*/  @!P0 BRA `(.L_x_2) ;  /* 0x0000000400048947 */ /* 0x000fea0003800000 */
[----:B------:R-:W-:-:S13]  /*06e0*/  FSETP.NAN.AND P0, PT, |R13|, |R13|, PT ;  /* 0x4000000d0d00720b */ /* 0x000fda0003f08200 */
[----:B------:R-:W-:Y:S01]  /*06f0*/  @P0 FADD R15, R13, 2 ;  /* 0x400000000d0f0421 */ /* 0x000fe20000000000 */
[----:B------:R-:W-:Y:S06]  /*0700*/  @P0 BRA `(.L_x_2) ;  /* 0x0000000000f80947 */ /* 0x000fec0003800000 */
[C---:B------:R-:W-:Y:S01]  /*0710*/  FMUL R14, |R13|.reuse, 16777216 ;  /* 0x4b8000000d0e7820 */ /* 0x040fe20000400200 */
[C---:B------:R-:W-:Y:S02]  /*0720*/  FSETP.GEU.AND P0, PT, |R13|.reuse, 1.175494350822287508e-38, PT ;  /* 0x008000000d00780b */ /* 0x040fe40003f0e200 */
[----:B------:R-:W-:Y:S02]  /*0730*/  MOV R20, 0x3a2c32e4 ;  /* 0x3a2c32e400147802 */ /* 0x000fe40000000f00 */
[----:B------:R-:W-:Y:S02]  /*0740*/  FSEL R14, R14, |R13|, !P0 ;  /* 0x4000000d0e0e7208 */ /* 0x000fe40004000000 */
[----:B------:R-:W-:Y:S02]  /*0750*/  FSEL R18, RZ, -24, P0 ;  /* 0xc1c00000ff127808 */ /* 0x000fe40000000000 */
[----:B------:R-:W-:Y:S02]  /*0760*/  IADD3 R15, PT, PT, R14, -0x3f3504f3, RZ ;  /* 0xc0cafb0d0e0f7810 */ /* 0x000fe40007ffe0ff */
[----:B------:R-:W-:-:S02]  /*0770*/  FSETP.NEU.AND P0, PT, |R13|, +INF , PT ;  /* 0x7f8000000d00780b */ /* 0x000fc40003f0d200 */
[----:B------:R-:W-:Y:S02]  /*0780*/  LOP3.LUT R15, R15, 0xff800000, RZ, 0xc0, !PT ;  /* 0xff8000000f0f7812 */ /* 0x000fe400078ec0ff */
[----:B------:R-:W-:Y:S02]  /*0790*/  FSETP.NEU.AND P0, PT, R13, RZ, P0 ;  /* 0x000000ff0d00720b */ /* 0x000fe4000070d000 */
[-C--:B------:R-:W-:Y:S02]  /*07a0*/  IADD3 R14, PT, PT, R14, -R15.reuse, RZ ;  /* 0x8000000f0e0e7210 */ /* 0x080fe40007ffe0ff */
[----:B------:R-:W-:-:S03]  /*07b0*/  I2FP.F32.S32 R15, R15 ;  /* 0x0000000f000f7245 */ /* 0x000fc60000201400 */
[C---:B------:R-:W-:Y:S01]  /*07c0*/  FADD R16, R14.reuse, 1 ;  /* 0x3f8000000e107421 */ /* 0x040fe20000000000 */
[----:B------:R-:W-:Y:S01]  /*07d0*/  FADD R21, R14, -1 ;  /* 0xbf8000000e157421 */ /* 0x000fe20000000000 */
[----:B------:R-:W-:-:S03]  /*07e0*/  FFMA R19, R15, 1.1920928955078125e-07, R18 ;  /* 0x340000000f137823 */ /* 0x000fc60000000012 */
[----:B------:R-:W-:Y:S01]  /*07f0*/  FADD R17, R21, R21 ;  /* 0x0000001515117221 */ /* 0x000fe20000000000 */
[----:B------:R-:W0:Y:S01]  /*0800*/  MUFU.RCP R16, R16 ;  /* 0x0000001000107308 */ /* 0x000e220000001000 */
[----:B------:R-:W-:Y:S02]  /*0810*/  @!P0 FADD R13, R13, R13 ;  /* 0x0000000d0d0d8221 */ /* 0x000fe40000000000 */
[----:B0-----:R-:W-:-:S04]  /*0820*/  FMUL R14, R16, R17 ;  /* 0x00000011100e7220 */ /* 0x001fc80000400000 */
[----:B------:R-:W-:Y:S01]  /*0830*/  FADD R18, R21, -R14 ;  /* 0x8000000e15127221 */ /* 0x000fe20000000000 */
[C---:B------:R-:W-:Y:S01]  /*0840*/  FMUL R17, R14.reuse, R14 ;  /* 0x0000000e0e117220 */ /* 0x040fe20000400000 */
[----:B------:R-:W-:Y:S02]  /*0850*/  FFMA R15, R14, 1.4426950216293334961, R19 ;  /* 0x3fb8aa3b0e0f7823 */ /* 0x000fe40000000013 */
[----:B------:R-:W-:Y:S01]  /*0860*/  FADD R18, R18, R18 ;  /* 0x0000001212127221 */ /* 0x000fe20000000000 */
[----:B------:R-:W-:Y:S01]  /*0870*/  FFMA R20, R17, R20, 0.0032181653659790754318 ;  /* 0x3b52e7db11147423 */ /* 0x000fe20000000014 */
[----:B------:R-:W-:Y:S02]  /*0880*/  FADD R19, R19, -R15 ;  /* 0x8000000f13137221 */ /* 0x000fe40000000000 */
[----:B------:R-:W-:Y:S01]  /*0890*/  FFMA R21, R21, -R14, R18 ;  /* 0x8000000e15157223 */ /* 0x000fe20000000012 */
[----:B------:R-:W-:Y:S01]  /*08a0*/  FFMA R20, R17, R20, 0.018033718690276145935 ;  /* 0x3c93bb7311147423 */ /* 0x000fe20000000014 */
[----:B------:R-:W-:-:S02]  /*08b0*/  FFMA R18, R14, 1.4426950216293334961, R19 ;  /* 0x3fb8aa3b0e127823 */ /* 0x000fc40000000013 */
[----:B------:R-:W-:Y:S01]  /*08c0*/  FMUL R21, R16, R21 ;  /* 0x0000001510157220 */ /* 0x000fe20000400000 */
[----:B------:R-:W-:-:S03]  /*08d0*/  FFMA R20, R17, R20, 0.12022458761930465698 ;  /* 0x3df6384f11147423 */ /* 0x000fc60000000014 */
[----:B------:R-:W-:Y:S01]  /*08e0*/  FFMA R19, R21, 1.4426950216293334961, R18 ;  /* 0x3fb8aa3b15137823 */ /* 0x000fe20000000012 */
[----:B------:R-:W-:-:S03]  /*08f0*/  FMUL R17, R17, R20 ;  /* 0x0000001411117220 */ /* 0x000fc60000400000 */
[----:B------:R-:W-:Y:S01]  /*0900*/  FFMA R18, R14, 1.9251366722983220825e-08, R19 ;  /* 0x32a55e340e127823 */ /* 0x000fe20000000013 */
[----:B------:R-:W-:-:S04]  /*0910*/  FMUL R16, R17, 3 ;  /* 0x4040000011107820 */ /* 0x000fc80000400000 */
[----:B------:R-:W-:Y:S01]  /*0920*/  FFMA R16, R21, R16, R18 ;  /* 0x0000001015107223 */ /* 0x000fe20000000012 */
[----:B------:R-:W-:-:S03]  /*0930*/  HFMA2 R18, -RZ, RZ, 0.64013671875, -15.109375 ;  /* 0x391fcb8eff127431 */ /* 0x000fc600000001ff */
[----:B------:R-:W-:-:S04]  /*0940*/  FFMA R16, R14, R17, R16 ;  /* 0x000000110e107223 */ /* 0x000fc80000000010 */
[----:B------:R-:W-:-:S04]  /*0950*/  FADD R17, R15, R16 ;  /* 0x000000100f117221 */ /* 0x000fc80000000000 */
[----:B------:R-:W-:Y:S01]  /*0960*/  FMUL R14, R17, 2 ;  /* 0x40000000110e7820 */ /* 0x000fe20000400000 */
[----:B------:R-:W-:-:S03]  /*0970*/  FADD R15, -R15, R17 ;  /* 0x000000110f0f7221 */ /* 0x000fc60000000100 */
[----:B------:R-:W0:Y:S01]  /*0980*/  FRND R19, R14 ;  /* 0x0000000e00137307 */ /* 0x000e220000201000 */
[----:B------:R-:W-:Y:S01]  /*0990*/  FADD R16, R16, -R15 ;  /* 0x8000000f10107221 */ /* 0x000fe20000000000 */
[----:B------:R-:W-:Y:S01]  /*09a0*/  FFMA R17, R17, 2, -R14 ;  /* 0x4000000011117823 */ /* 0x000fe2000000080e */
[----:B------:R-:W-:-:S03]  /*09b0*/  FSETP.GT.AND P3, PT, |R14|, 152, PT ;  /* 0x431800000e00780b */ /* 0x000fc60003f64200 */
[----:B------:R-:W-:Y:S02]  /*09c0*/  FFMA R16, R16, 2, R17 ;  /* 0x4000000010107823 */ /* 0x000fe40000000011 */
[----:B------:R-:W1:Y:S01]  /*09d0*/  F2I.NTZ R17, R14 ;  /* 0x0000000e00117305 */ /* 0x000e620000203100 */
[----:B0-----:R-:W-:Y:S01]  /*09e0*/  FADD R15, R14, -R19 ;  /* 0x800000130e0f7221 */ /* 0x001fe20000000000 */
[----:B------:R-:W-:-:S03]  /*09f0*/  FSETP.GT.AND P2, PT, R19, RZ, PT ;  /* 0x000000ff1300720b */ /* 0x000fc60003f44000 */
[----:B------:R-:W-:-:S04]  /*0a00*/  FADD R15, R15, R16 ;  /* 0x000000100f0f7221 */ /* 0x000fc80000000000 */
[----:B------:R-:W-:-:S04]  /*0a10*/  FFMA R16, R15, R18, 0.0013391353422775864601 ;  /* 0x3aaf85ed0f107423 */ /* 0x000fc80000000012 */
[----:B------:R-:W-:-:S04]  /*0a20*/  FFMA R16, R15, R16, 0.0096188392490148544312 ;  /* 0x3c1d98560f107423 */ /* 0x000fc80000000010 */
[----:B------:R-:W-:-:S04]  /*0a30*/  FFMA R16, R15, R16, 0.055503588169813156128 ;  /* 0x3d6357bb0f107423 */ /* 0x000fc80000000010 */
[C---:B------:R-:W-:Y:S01]  /*0a40*/  FFMA R18, R15.reuse, R16, 0.24022644758224487305 ;  /* 0x3e75fdec0f127423 */ /* 0x040fe20000000010 */
[----:B------:R-:W-:Y:S02]  /*0a50*/  SEL R16, RZ, 0x83000000, P2 ;  /* 0x83000000ff107807 */ /* 0x000fe40001000000 */
[----:B------:R-:W-:Y:S01]  /*0a60*/  FSETP.GEU.AND P2, PT, R14, RZ, PT ;  /* 0x000000ff0e00720b */ /* 0x000fe20003f4e000 */
[----:B------:R-:W-:Y:S01]  /*0a70*/  FFMA R20, R15, R18, 0.69314718246459960938 ;  /* 0x3f3172180f147423 */ /* 0x000fe20000000012 */
[----:B------:R-:W-:Y:S02]  /*0a80*/  IADD3 R18, PT, PT, R16, 0x7f000000, RZ ;  /* 0x7f00000010127810 */ /* 0x000fe40007ffe0ff */
[----:B-1----:R-:W-:Y:S01]  /*0a90*/  LEA R17, R17, -R16, 0x17 ;  /* 0x8000001011117211 */ /* 0x002fe200078eb8ff */
[----:B------:R-:W-:Y:S01]  /*0aa0*/  FFMA R19, R15, R20, 1 ;  /* 0x3f8000000f137423 */ /* 0x000fe20000000014 */
[----:B------:R-:W-:-:S03]  /*0ab0*/  FSEL R15, RZ, +INF , !P2 ;  /* 0x7f800000ff0f7808 */ /* 0x000fc60005000000 */
[----:B------:R-:W-:-:S04]  /*0ac0*/  FMUL R18, R18, R19 ;  /* 0x0000001312127220 */ /* 0x000fc80000400000 */
[----:B------:R-:W-:Y:S01]  /*0ad0*/  @!P3 FMUL R15, R17, R18 ;  /* 0x00000012110fb220 */ /* 0x000fe20000400000 */
[----:B------:R-:W-:-:S07]  /*0ae0*/  @!P0 LOP3.LUT R15, R13, 0x7fffffff, RZ, 0xc0, !PT ;  /* 0x7fffffff0d0f8812 */ /* 0x000fce00078ec0ff */
.L_x_2:
[----:B------:R-:W-:Y:S05]  /*0af0*/  BSYNC.RECONVERGENT B0 ;  /* 0x0000000000007941 */ /* 0x000fea0003800200 */
.L_x_1:
[----:B------:R-:W-:Y:S04]  /*0b00*/  BSSY.RECONVERGENT B0, `(.L_x_3) ;  /* 0x0000043000007945 */ /* 0x000fe80003800200 */
        /* <DEDUP_REMOVED lines=16> */
[----:B------:R-:W-:-:S04]  /*0c10*/  FADD R19, R12, -1 ;  /* 0xbf8000000c137421 */ /* 0x000fc80000000000 */
[----:B------:R-:W-:Y:S01]  /*0c20*/  FADD R17, R19, R19 ;  /* 0x0000001313117221 */ /* 0x000fe20000000000 */
[----:B------:R-:W0:Y:S01]  /*0c30*/  MUFU.RCP R14, R14 ;  /* 0x0000000e000e7308 */ /* 0x000e220000001000 */
[----:B------:R-:W-:Y:S02]  /*0c40*/  @!P0 FADD R11, R11, R11 ;  /* 0x0000000b0b0b8221 */ /* 0x000fe40000000000 */
[----:B0-----:R-:W-:Y:S01]  /*0c50*/  FMUL R12, R14, R17 ;  /* 0x000000110e0c7220 */ /* 0x001fe20000400000 */
[----:B------:R-:W-:-:S03]  /*0c60*/  FFMA R17, R13, 1.1920928955078125e-07, R16 ;  /* 0x340000000d117823 */ /* 0x000fc60000000010 */
[----:B------:R-:W-:Y:S01]  /*0c70*/  FADD R18, R19, -R12 ;  /* 0x8000000c13127221 */ /* 0x000fe20000000000 */
[CC--:B------:R-:W-:Y:S01]  /*0c80*/  FMUL R16, R12.reuse, R12.reuse ;  /* 0x0000000c0c107220 */ /* 0x0c0fe20000400000 */
[----:B------:R-:W-:Y:S02]  /*0c90*/  FFMA R13, R12, 1.4426950216293334961, R17 ;  /* 0x3fb8aa3b0c0d7823 */ /* 0x000fe40000000011 */
[----:B------:R-:W-:Y:S01]  /*0ca0*/  FADD R18, R18, R18 ;  /* 0x0000001212127221 */ /* 0x000fe20000000000 */
[C---:B------:R-:W-:Y:S01]  /*0cb0*/  FFMA R21, R16.reuse, R21, 0.0032181653659790754318 ;  /* 0x3b52e7db10157423 */ /* 0x040fe20000000015 */
        /* <DEDUP_REMOVED lines=39> */
.L_x_4:
[----:B------:R-:W-:Y:S05]  /*0f30*/  BSYNC.RECONVERGENT B0 ;  /* 0x0000000000007941 */ /* 0x000fea0003800200 */
.L_x_3:
[----:B------:R-:W-:Y:S01]  /*0f40*/  FADD R11, -R8, R3 ;  /* 0x00000003080b7221 */ /* 0x000fe20000000100 */
[----:B------:R-:W-:Y:S01]  /*0f50*/  FADD R12, R12, R15 ;  /* 0x0000000f0c0c7221 */ /* 0x000fe20000000000 */
[----:B------:R-:W-:Y:S01]  /*0f60*/  FADD R0, -R4, R0 ;  /* 0x0000000004007221 */ /* 0x000fe20000000100 */
[----:B------:R-:W-:Y:S02]  /*0f70*/  BSSY.RECONVERGENT B0, `(.L_x_5) ;  /* 0x0000049000007945 */ /* 0x000fe40003800200 */
[----:B------:R-:W-:Y:S01]  /*0f80*/  FSETP.NEU.AND P0, PT, R11, 1, PT ;  /* 0x3f8000000b00780b */ /* 0x000fe20003f0d000 */
[----:B------:R0:W1:Y:S01]  /*0f90*/  MUFU.RSQ R3, R12 ;  /* 0x0000000c00037308 */ /* 0x0000620000001400 */
[----:B------:R-:W-:Y:S02]  /*0fa0*/  IADD3 R13, PT, PT, R12, -0xd000000, RZ ;  /* 0xf30000000c0d7810 */ /* 0x000fe40007ffe0ff */
[----:B------:R-:W-:Y:S02]  /*0fb0*/  FSETP.NEU.AND P2, PT, R0, 1, PT ;  /* 0x3f8000000000780b */ /* 0x000fe40003f4d000 */
[----:B------:R-:W-:-:S02]  /*0fc0*/  ISETP.GT.U32.AND P1, PT, R13, 0x727fffff, PT ;  /* 0x727fffff0d00780c */ /* 0x000fc40003f24070 */
[----:B------:R-:W-:-:S05]  /*0fd0*/  MOV R13, 0x3f800000 ;  /* 0x3f800000000d7802 */ /* 0x000fca0000000f00 */
[----:B0-----:R-:W-:Y:S06]  /*0fe0*/  @!P0 BRA `(.L_x_6) ;  /* 0x0000000400048947 */ /* 0x001fec0003800000 */
[----:B------:R-:W-:-:S13]  /*0ff0*/  FSETP.NAN.AND P0, PT, |R11|, |R11|, PT ;  /* 0x4000000b0b00720b */ /* 0x000fda0003f08200 */
[----:B------:R-:W-:Y:S01]  /*1000*/  @P0 FADD R13, R11, 2 ;  /* 0x400000000b0d0421 */ /* 0x000fe20000000000 */
[----:B------:R-:W-:Y:S06]  /*1010*/  @P0 BRA `(.L_x_6) ;  /* 0x0000000000f80947 */ /* 0x000fec0003800000 */
[C---:B------:R-:W-:Y:S01]  /*1020*/  FMUL R14, |R11|.reuse, 16777216 ;  /* 0x4b8000000b0e7820 */ /* 0x040fe20000400200 */
[----:B------:R-:W-:Y:S01]  /*1030*/  FSETP.GEU.AND P0, PT, |R11|, 1.175494350822287508e-38, PT ;  /* 0x008000000b00780b */ /* 0x000fe20003f0e200 */
[----:B------:R-:W-:-:S03]  /*1040*/  HFMA2 R20, -RZ, RZ, 0.771484375, 0.21533203125 ;  /* 0x3a2c32e4ff147431 */ /* 0x000fc600000001ff */
[----:B------:R-:W-:Y:S02]  /*1050*/  FSEL R14, R14, |R11|, !P0 ;  /* 0x4000000b0e0e7208 */ /* 0x000fe40004000000 */
[----:B------:R-:W-:Y:S02]  /*1060*/  FSEL R17, RZ, -24, P0 ;  /* 0xc1c00000ff117808 */ /* 0x000fe40000000000 */
[----:B------:R-:W-:Y:S02]  /*1070*/  IADD3 R13, PT, PT, R14, -0x3f3504f3, RZ ;  /* 0xc0cafb0d0e0d7810 */ /* 0x000fe40007ffe0ff */
[----:B------:R-:W-:Y:S02]  /*1080*/  FSETP.NEU.AND P0, PT, |R11|, +INF , PT ;  /* 0x7f8000000b00780b */ /* 0x000fe40003f0d200 */
[----:B------:R-:W-:Y:S02]  /*1090*/  LOP3.LUT R13, R13, 0xff800000, RZ, 0xc0, !PT ;  /* 0xff8000000d0d7812 */ /* 0x000fe400078ec0ff */
[----:B------:R-:W-:-:S02]  /*10a0*/  FSETP.NEU.AND P0, PT, R11, RZ, P0 ;  /* 0x000000ff0b00720b */ /* 0x000fc4000070d000 */
[----:B------:R-:W-:-:S05]  /*10b0*/  IADD3 R14, PT, PT, R14, -R13, RZ ;  /* 0x8000000d0e0e7210 */ /* 0x000fca0007ffe0ff */
[C---:B------:R-:W-:Y:S01]  /*10c0*/  FADD R15, R14.reuse, 1 ;  /* 0x3f8000000e0f7421 */ /* 0x040fe20000000000 */
[----:B------:R-:W-:Y:S01]  /*10d0*/  FADD R18, R14, -1 ;  /* 0xbf8000000e127421 */ /* 0x000fe20000000000 */
[----:B------:R-:W-:-:S03]  /*10e0*/  I2FP.F32.S32 R14, R13 ;  /* 0x0000000d000e7245 */ /* 0x000fc60000201400 */
        /* <DEDUP_REMOVED lines=21> */
[----:B------:R-:W-:-:S03]  /*1240*/  MOV R17, 0x391fcb8e ;  /* 0x391fcb8e00117802 */ /* 0x000fc60000000f00 */
        /* <DEDUP_REMOVED lines=9> */
[----:B------:R-:W2:Y:S01]  /*12e0*/  F2I.NTZ R16, R13 ;  /* 0x0000000d00107305 */ /* 0x000ea20000203100 */
        /* <DEDUP_REMOVED lines=11> */
[----:B--2---:R-:W-:Y:S01]  /*13a0*/  LEA R16, R16, -R15, 0x17 ;  /* 0x8000000f10107211 */ /* 0x004fe200078eb8ff */
[----:B------:R-:W-:Y:S01]  /*13b0*/  FFMA R14, R14, R19, 1 ;  /* 0x3f8000000e0e7423 */ /* 0x000fe20000000013 */
[----:B------:R-:W-:-:S03]  /*13c0*/  FSEL R13, RZ, +INF , !P3 ;  /* 0x7f800000ff0d7808 */ /* 0x000fc60005800000 */
[----:B------:R-:W-:-:S04]  /*13d0*/  FMUL R17, R17, R14 ;  /* 0x0000000e11117220 */ /* 0x000fc80000400000 */
[----:B------:R-:W-:Y:S01]  /*13e0*/  @!P4 FMUL R13, R16, R17 ;  /* 0x00000011100dc220 */ /* 0x000fe20000400000 */
[----:B------:R-:W-:-:S07]  /*13f0*/  @!P0 LOP3.LUT R13, R11, 0x7fffffff, RZ, 0xc0, !PT ;  /* 0x7fffffff0b0d8812 */ /* 0x000fce00078ec0ff */
.L_x_6:
[----:B------:R-:W-:Y:S05]  /*1400*/  BSYNC.RECONVERGENT B0 ;  /* 0x0000000000007941 */ /* 0x000fea0003800200 */
.L_x_5:
[----:B------:R-:W-:Y:S01]  /*1410*/  BSSY.RECONVERGENT B0, `(.L_x_7) ;  /* 0x0000044000007945 */ /* 0x000fe20003800200 */
[----:B------:R-:W-:-:S03]  /*1420*/  HFMA2 R14, -RZ, RZ, 1.875, 0 ;  /* 0x3f800000ff0e7431 */ /* 0x000fc600000001ff */
        /* <DEDUP_REMOVED lines=66> */
.L_x_8:
[----:B------:R-:W-:Y:S05]  /*1850*/  BSYNC.RECONVERGENT B0 ;  /* 0x0000000000007941 */ /* 0x000fea0003800200 */
.L_x_7:
[----:B------:R-:W-:Y:S01]  /*1860*/  BSSY.RECONVERGENT B0, `(.L_x_9) ;  /* 0x000000c000007945 */ /* 0x000fe20003800200 */
[----:B------:R-:W-:-:S03]  /*1870*/  FADD R13, R14, R13 ;  /* 0x0000000d0e0d7221 */ /* 0x000fc60000000000 */
[----:B------:R-:W-:Y:S05]  /*1880*/  @!P1 BRA `(.L_x_10) ;  /* 0x0000000000149947 */ /* 0x000fea0003800000 */
[----:B------:R-:W-:Y:S02]  /*1890*/  MOV R0, R12 ;  /* 0x0000000c00007202 */ /* 0x000fe40000000f00 */
[----:B------:R-:W-:-:S07]  /*18a0*/  MOV R17, 0x18c0 ;  /* 0x000018c000117802 */ /* 0x000fce0000000f00 */
[----:B-1----:R-:W-:Y:S05]  /*18b0*/  CALL.REL.NOINC `($__internal_0_$__cuda_sm20_sqrt_rn_f32_slowpath) ;  /* 0x0000000400187944 */ /* 0x002fea0003c00000 */
[----:B------:R-:W-:Y:S01]  /*18c0*/  MOV R12, R3 ;  /* 0x00000003000c7202 */ /* 0x000fe20000000f00 */
[----:B------:R-:W-:Y:S06]  /*18d0*/  BRA `(.L_x_11) ;  /* 0x0000000000107947 */ /* 0x000fec0003800000 */
.L_x_10:
[----:B-1----:R-:W-:Y:S01]  /*18e0*/  FMUL.FTZ R11, R12, R3 ;  /* 0x000000030c0b7220 */ /* 0x002fe20000410000 */
[----:B------:R-:W-:-:S03]  /*18f0*/  FMUL.FTZ R3, R3, 0.5 ;  /* 0x3f00000003037820 */ /* 0x000fc60000410000 */
[----:B------:R-:W-:-:S04]  /*1900*/  FFMA R12, -R11, R11, R12 ;  /* 0x0000000b0b0c7223 */ /* 0x000fc8000000010c */
[----:B------:R-:W-:-:S07]  /*1910*/  FFMA R12, R12, R3, R11 ;  /* 0x000000030c0c7223 */ /* 0x000fce000000000b */
.L_x_11:
[----:B------:R-:W-:Y:S05]  /*1920*/  BSYNC.RECONVERGENT B0 ;  /* 0x0000000000007941 */ /* 0x000fea0003800200 */
.L_x_9:
[----:B------:R-:W0:Y:S01]  /*1930*/  MUFU.RCP R0, R7 ;  /* 0x0000000700007308 */ /* 0x000e220000001000 */
[----:B------:R-:W-:Y:S07]  /*1940*/  BSSY.RECONVERGENT B0, `(.L_x_12) ;  /* 0x000000e000007945 */ /* 0x000fee0003800200 */
[----:B------:R-:W1:Y:S01]  /*1950*/  FCHK P0, R12, R7 ;  /* 0x000000070c007302 */ /* 0x000e620000000000 */
[----:B0-----:R-:W-:-:S04]  /*1960*/  FFMA R3, R0, -R7, 1 ;  /* 0x3f80000000037423 */ /* 0x001fc80000000807 */
[----:B------:R-:W-:-:S04]  /*1970*/  FFMA R0, R0, R3, R0 ;  /* 0x0000000300007223 */ /* 0x000fc80000000000 */
[----:B------:R-:W-:-:S04]  /*1980*/  FFMA R11, R0, R12, RZ ;  /* 0x0000000c000b7223 */ /* 0x000fc800000000ff */
[----:B------:R-:W-:-:S04]  /*1990*/  FFMA R14, R11, -R7, R12 ;  /* 0x800000070b0e7223 */ /* 0x000fc8000000000c */
[----:B------:R-:W-:Y:S01]  /*19a0*/  FFMA R11, R0, R14, R11 ;  /* 0x0000000e000b7223 */ /* 0x000fe2000000000b */
[----:B-1----:R-:W-:Y:S06]  /*19b0*/  @!P0 BRA `(.L_x_13) ;  /* 0x0000000000188947 */ /* 0x002fec0003800000 */
[----:B------:R-:W0:Y:S01]  /*19c0*/  LDCU UR5, c[0x0][0x3d8] ;  /* 0x00007b00ff0577ac */ /* 0x000e220008000800 */
[----:B------:R-:W-:Y:S02]  /*19d0*/  MOV R0, R12 ;  /* 0x0000000c00007202 */ /* 0x000fe40000000f00 */
[----:B------:R-:W-:Y:S02]  /*19e0*/  MOV R12, 0x1a10 ;  /* 0x00001a10000c7802 */ /* 0x000fe40000000f00 */
[----:B0-----:R-:W-:-:S07]  /*19f0*/  MOV R3, UR5 ;  /* 0x0000000500037c02 */ /* 0x001fce0008000f00 */
[----:B------:R-:W-:Y:S05]  /*1a00*/  CALL.REL.NOINC `($__internal_1_$__cuda_sm3x_div_rn_noftz_f32_slowpath) ;  /* 0x00000004001c7944 */ /* 0x000fea0003c00000 */
[----:B------:R-:W-:-:S07]  /*1a10*/  MOV R11, R0 ;  /* 0x00000000000b7202 */ /* 0x000fce0000000f00 */
.L_x_13:
[----:B------:R-:W-:Y:S05]  /*1a20*/  BSYNC.RECONVERGENT B0 ;  /* 0x0000000000007941 */ /* 0x000fea0003800200 */
.L_x_12:
[----:B------:R-:W-:Y:S01]  /*1a30*/  IADD3 R0, PT, PT, R13, -0xd000000, RZ ;  /* 0xf30000000d007810 */ /* 0x000fe20007ffe0ff */
[----:B------:R0:W1:Y:S01]  /*1a40*/  MUFU.RSQ R12, R13 ;  /* 0x0000000d000c7308 */ /* 0x0000620000001400 */
[----:B------:R-:W-:Y:S02]  /*1a50*/  BSSY.RECONVERGENT B0, `(.L_x_14) ;  /* 0x000000b000007945 */ /* 0x000fe40003800200 */
[----:B------:R-:W-:-:S13]  /*1a60*/  ISETP.GT.U32.AND P0, PT, R0, 0x727fffff, PT ;  /* 0x727fffff0000780c */ /* 0x000fda0003f04070 */
[----:B0-----:R-:W-:Y:S05]  /*1a70*/  @!P0 BRA `(.L_x_15) ;  /* 0x0000000000108947 */ /* 0x001fea0003800000 */
[----:B------:R-:W-:Y:S02]  /*1a80*/  MOV R0, R13 ;  /* 0x0000000d00007202 */ /* 0x000fe40000000f00 */
[----:B------:R-:W-:-:S07]  /*1a90*/  MOV R17, 0x1ab0 ;  /* 0x00001ab000117802 */ /* 0x000fce0000000f00 */
[----:B-1----:R-:W-:Y:S05]  /*1aa0*/  CALL.REL.NOINC `($__internal_0_$__cuda_sm20_sqrt_rn_f32_slowpath) ;  /* 0x00000000009c7944 */ /* 0x002fea0003c00000 */
[----:B------:R-:W-:Y:S05]  /*1ab0*/  BRA `(.L_x_16) ;  /* 0x0000000000107947 */ /* 0x000fea0003800000 */
.L_x_15:
[----:B-1----:R-:W-:Y:S01]  /*1ac0*/  FMUL.FTZ R0, R13, R12 ;  /* 0x0000000c0d007220 */ /* 0x002fe20000410000 */
[----:B------:R-:W-:-:S03]  /*1ad0*/  FMUL.FTZ R12, R12, 0.5 ;  /* 0x3f0000000c0c7820 */ /* 0x000fc60000410000 */
[----:B------:R-:W-:-:S04]  /*1ae0*/  FFMA R3, -R0, R0, R13 ;  /* 0x0000000000037223 */ /* 0x000fc8000000010d */
[----:B------:R-:W-:-:S07]  /*1af0*/  FFMA R3, R3, R12, R0 ;  /* 0x0000000c03037223 */ /* 0x000fce0000000000 */
.L_x_16:
[----:B------:R-:W-:Y:S05]  /*1b00*/  BSYNC.RECONVERGENT B0 ;  /* 0x0000000000007941 */ /* 0x000fea0003800200 */
.L_x_14:
        /* <DEDUP_REMOVED lines=14> */
.L_x_18:
[----:B------:R-:W-:Y:S05]  /*1bf0*/  BSYNC.RECONVERGENT B0 ;  /* 0x0000000000007941 */ /* 0x000fea0003800200 */
.L_x_17:
[----:B------:R-:W-:Y:S01]  /*1c00*/  UIADD3 UR8, UP0, UPT, UR8, 0x4, URZ ;  /* 0x0000000408087890 */ /* 0x000fe2000ff1e0ff */
[----:B------:R-:W-:Y:S01]  /*1c10*/  FADD R0, R0, R11 ;  /* 0x0000000b00007221 */ /* 0x000fe20000000000 */
[----:B------:R-:W-:Y:S02]  /*1c20*/  UIADD3 UR4, UPT, UPT, UR4, 0x1, URZ ;  /* 0x0000000104047890 */ /* 0x000fe4000fffe0ff */
[----:B------:R-:W-:Y:S02]  /*1c30*/  UIADD3.X UR9, UPT, UPT, URZ, UR9, URZ, UP0, !UPT ;  /* 0x00000009ff097290 */ /* 0x000fe400087fe4ff */
[----:B------:R-:W-:Y:S01]  /*1c40*/  UISETP.NE.AND UP0, UPT, UR4, URZ, UPT ;  /* 0x000000ff0400728c */ /* 0x000fe2000bf05270 */
[----:B------:R-:W-:Y:S01]  /*1c50*/  FSETP.GEU.AND P0, PT, R0, R5, PT ;  /* 0x000000050000720b */ /* 0x000fe20003f0e000 */
[----:B------:R-:W-:-:S03]  /*1c60*/  UIADD3 UR10, UP1, UPT, UR10, 0x4, URZ ;  /* 0x000000040a0a7890 */ /* 0x000fc6000ff3e0ff */
[----:B------:R-:W-:Y:S01]  /*1c70*/  FSEL R5, R0, R5, !P0 ;  /* 0x0000000500057208 */ /* 0x000fe20004000000 */
[----:B------:R-:W-:-:S03]  /*1c80*/  UIADD3.X UR11, UPT, UPT, URZ, UR11, URZ, UP1, !UPT ;  /* 0x0000000bff0b7290 */ /* 0x000fc60008ffe4ff */
[----:B------:R-:W-:Y:S09]  /*1c90*/  BRA.U UP0, `(.L_x_19) ;  /* 0xffffffe900587547 */ /* 0x000ff2000b83ffff */
.L_x_0:
[----:B------:R-:W0:Y:S01]  /*1ca0*/  LDC.64 R6, c[0x0][0x388] ;  /* 0x0000e200ff067b82 */ /* 0x000e220000000a00 */
[----:B------:R-:W-:-:S07]  /*1cb0*/  HFMA2 R11, -RZ, RZ, 1.875, 0 ;  /* 0x3f800000ff0b7431 */ /* 0x000fce00000001ff */
[----:B------:R-:W1:Y:S01]  /*1cc0*/  LDC.64 R8, c[0x0][0x380] ;  /* 0x0000e000ff087b82 */ /* 0x000e620000000a00 */
[----:B0-----:R-:W-:-:S05]  /*1cd0*/  IMAD.WIDE R6, R2, 0x4, R6 ;  /* 0x0000000402067825 */ /* 0x001fca00078e0206 */
[----:B------:R-:W-:Y:S01]  /*1ce0*/  STG.E desc[UR6][R6.64], R11 ;  /* 0x0000000b06007986 */ /* 0x000fe2000c101906 */
[----:B-1----:R-:W-:-:S05]  /*1cf0*/  IMAD.WIDE R2, R2, 0x4, R8 ;  /* 0x0000000402027825 */ /* 0x002fca00078e0208 */
[----:B------:R-:W-:Y:S01]  /*1d00*/  STG.E desc[UR6][R2.64], R5 ;  /* 0x0000000502007986 */ /* 0x000fe2000c101906 */
[----:B------:R-:W-:Y:S05]  /*1d10*/  EXIT ;  /* 0x000000000000794d */ /* 0x000fea0003800000 */
        .weak           $__internal_0_$__cuda_sm20_sqrt_rn_f32_slowpath
        .type           $__internal_0_$__cuda_sm20_sqrt_rn_f32_slowpath,@function
        .size           $__internal_0_$__cuda_sm20_sqrt_rn_f32_slowpath,($__internal_1_$__cuda_sm3x_div_rn_noftz_f32_slowpath - $__internal_0_$__cuda_sm20_sqrt_rn_f32_slowpath)
$__internal_0_$__cuda_sm20_sqrt_rn_f32_slowpath:
[----:B------:R-:W-:-:S13]  /*1d20*/  LOP3.LUT P0, RZ, R0, 0x7fffffff, RZ, 0xc0, !PT ;  /* 0x7fffffff00ff7812 */ /* 0x000fda000780c0ff */
[----:B------:R-:W-:Y:S01]  /*1d30*/  @!P0 MOV R3, R0 ;  /* 0x0000000000038202 */ /* 0x000fe20000000f00 */
[----:B------:R-:W-:Y:S06]  /*1d40*/  @!P0 BRA `(.L_x_20) ;  /* 0x0000000000408947 */ /* 0x000fec0003800000 */
[----:B------:R-:W-:-:S13]  /*1d50*/  FSETP.GEU.FTZ.AND P0, PT, R0, RZ, PT ;  /* 0x000000ff0000720b */ /* 0x000fda0003f1e000 */
[----:B------:R-:W-:Y:S01]  /*1d60*/  @!P0 MOV R3, 0x7fffffff ;  /* 0x7fffffff00038802 */ /* 0x000fe20000000f00 */
[----:B------:R-:W-:Y:S06]  /*1d70*/  @!P0 BRA `(.L_x_20) ;  /* 0x0000000000348947 */ /* 0x000fec0003800000 */
[----:B------:R-:W-:-:S13]  /*1d80*/  FSETP.GTU.FTZ.AND P0, PT, |R0|, +INF , PT ;  /* 0x7f8000000000780b */ /* 0x000fda0003f1c200 */
[----:B------:R-:W-:Y:S01]  /*1d90*/  @P0 FADD.FTZ R3, R0, 1 ;  /* 0x3f80000000030421 */ /* 0x000fe20000010000 */
[----:B------:R-:W-:Y:S06]  /*1da0*/  @P0 BRA `(.L_x_20) ;  /* 0x0000000000280947 */ /* 0x000fec0003800000 */
[----:B------:R-:W-:-:S13]  /*1db0*/  FSETP.NEU.FTZ.AND P0, PT, |R0|, +INF , PT ;  /* 0x7f8000000000780b */ /* 0x000fda0003f1d200 */
[----:B------:R-:W-:-:S04]  /*1dc0*/  @P0 FFMA R12, R0, 1.84467440737095516160e+19, RZ ;  /* 0x5f800000000c0823 */ /* 0x000fc800000000ff */
[----:B------:R-:W0:Y:S02]  /*1dd0*/  @P0 MUFU.RSQ R3, R12 ;  /* 0x0000000c00030308 */ /* 0x000e240000001400 */
[----:B0-----:R-:W-:Y:S01]  /*1de0*/  @P0 FMUL.FTZ R15, R12, R3 ;  /* 0x000000030c0f0220 */ /* 0x001fe20000410000 */
[----:B------:R-:W-:Y:S01]  /*1df0*/  @P0 FMUL.FTZ R16, R3, 0.5 ;  /* 0x3f00000003100820 */ /* 0x000fe20000410000 */
[----:B------:R-:W-:Y:S02]  /*1e00*/  @!P0 MOV R3, R0 ;  /* 0x0000000000038202 */ /* 0x000fe40000000f00 */
[----:B------:R-:W-:-:S04]  /*1e10*/  @P0 FADD.FTZ R14, -R15, -RZ ;  /* 0x800000ff0f0e0221 */ /* 0x000fc80000010100 */
[----:B------:R-:W-:-:S04]  /*1e20*/  @P0 FFMA R14, R15, R14, R12 ;  /* 0x0000000e0f0e0223 */ /* 0x000fc8000000000c */
[----:B------:R-:W-:-:S04]  /*1e30*/  @P0 FFMA R14, R14, R16, R15 ;  /* 0x000000100e0e0223 */ /* 0x000fc8000000000f */
[----:B------:R-:W-:-:S07]  /*1e40*/  @P0 FMUL.FTZ R3, R14, 2.3283064365386962891e-10 ;  /* 0x2f8000000e030820 */ /* 0x000fce0000410000 */
.L_x_20:
[----:B------:R-:W-:Y:S01]  /*1e50*/  HFMA2 R15, -RZ, RZ, 0, 0 ;  /* 0x00000000ff0f7431 */ /* 0x000fe200000001ff */
[----:B------:R-:W-:-:S04]  /*1e60*/  MOV R14, R17 ;  /* 0x00000011000e7202 */ /* 0x000fc80000000f00 */
[----:B------:R-:W-:Y:S05]  /*1e70*/  RET.REL.NODEC R14 `(_Z11gpu_imm_focPfS_iiiPKfS1_S1_S1_S1_S1_S1_ffi) ;  /* 0xffffffe00e607950 */ /* 0x000fea0003c3ffff */
        .weak           $__internal_1_$__cuda_sm3x_div_rn_noftz_f32_slowpath
        .type           $__internal_1_$__cuda_sm3x_div_rn_noftz_f32_slowpath,@function
        .size           $__internal_1_$__cuda_sm3x_div_rn_noftz_f32_slowpath,(.L_x_34 - $__internal_1_$__cuda_sm3x_div_rn_noftz_f32_slowpath)
$__internal_1_$__cuda_sm3x_div_rn_noftz_f32_slowpath:
[----:B------:R-:W-:Y:S01]  /*1e80*/  SHF.R.U32.HI R15, RZ, 0x17, R3 ;  /* 0x00000017ff0f7819 */ /* 0x000fe20000011603 */
[----:B------:R-:W-:Y:S01]  /*1e90*/  BSSY.RECONVERGENT B1, `(.L_x_21) ;  /* 0x0000062000017945 */ /* 0x000fe20003800200 */
[----:B------:R-:W-:Y:S02]  /*1ea0*/  SHF.R.U32.HI R14, RZ, 0x17, R0 ;  /* 0x00000017ff0e7819 */ /* 0x000fe40000011600 */
[----:B------:R-:W-:Y:S02]  /*1eb0*/  LOP3.LUT R15, R15, 0xff, RZ, 0xc0, !PT ;  /* 0x000000ff0f0f7812 */ /* 0x000fe400078ec0ff */
[----:B------:R-:W-:Y:S02]  /*1ec0*/  LOP3.LUT R18, R14, 0xff, RZ, 0xc0, !PT ;  /* 0x000000ff0e127812 */ /* 0x000fe400078ec0ff */
[----:B------:R-:W-:Y:S02]  /*1ed0*/  IADD3 R17, PT, PT, R15, -0x1, RZ ;  /* 0xffffffff0f117810 */ /* 0x000fe40007ffe0ff */
[----:B------:R-:W-:-:S02]  /*1ee0*/  IADD3 R16, PT, PT, R18, -0x1, RZ ;  /* 0xffffffff12107810 */ /* 0x000fc40007ffe0ff */
[----:B------:R-:W-:-:S04]  /*1ef0*/  ISETP.GT.U32.AND P0, PT, R17, 0xfd, PT ;  /* 0x000000fd1100780c */ /* 0x000fc80003f04070 */
[----:B------:R-:W-:-:S13]  /*1f00*/  ISETP.GT.U32.OR P0, PT, R16, 0xfd, P0 ;  /* 0x000000fd1000780c */ /* 0x000fda0000704470 */
[----:B------:R-:W-:Y:S01]  /*1f10*/  @!P0 MOV R14, RZ ;  /* 0x000000ff000e8202 */ /* 0x000fe20000000f00 */
[----:B------:R-:W-:Y:S06]  /*1f20*/  @!P0 BRA `(.L_x_22) ;  /* 0x00000000005c8947 */ /* 0x000fec0003800000 */
[----:B------:R-:W-:Y:S02]  /*1f30*/  FSETP.GTU.FTZ.AND P0, PT, |R0|, +INF , PT ;  /* 0x7f8000000000780b */ /* 0x000fe40003f1c200 */
[----:B------:R-:W-:-:S04]  /*1f40*/  FSETP.GTU.FTZ.AND P1, PT, |R3|, +INF , PT ;  /* 0x7f8000000300780b */ /* 0x000fc80003f3c200 */
[----:B------:R-:W-:-:S13]  /*1f50*/  PLOP3.LUT P0, PT, P0, P1, PT, 0xf8, 0x8f ;  /* 0x00000000008f781c */ /* 0x000fda0000703f70 */
[----:B------:R-:W-:Y:S05]  /*1f60*/  @P0 BRA `(.L_x_23) ;  /* 0x00000004004c0947 */ /* 0x000fea0003800000 */
[----:B------:R-:W-:-:S13]  /*1f70*/  LOP3.LUT P0, RZ, R3, 0x7fffffff, R0, 0xc8, !PT ;  /* 0x7fffffff03ff7812 */ /* 0x000fda000780c800 */
[----:B------:R-:W-:Y:S05]  /*1f80*/  @!P0 BRA `(.L_x_24) ;  /* 0x00000004003c8947 */ /* 0x000fea0003800000 */
[C---:B------:R-:W-:Y:S02]  /*1f90*/  FSETP.NEU.FTZ.AND P1, PT, |R0|.reuse, +INF , PT ;  /* 0x7f8000000000780b */ /* 0x040fe40003f3d200 */
[----:B------:R-:W-:Y:S02]  /*1fa0*/  FSETP.NEU.FTZ.AND P2, PT, |R3|, +INF , PT ;  /* 0x7f8000000300780b */ /* 0x000fe40003f5d200 */
[----:B------:R-:W-:-:S11]  /*1fb0*/  FSETP.NEU.FTZ.AND P0, PT, |R0|, +INF , PT ;  /* 0x7f8000000000780b */ /* 0x000fd60003f1d200 */
[----:B------:R-:W-:Y:S05]  /*1fc0*/  @!P2 BRA !P1, `(.L_x_24) ;  /* 0x00000004002ca947 */ /* 0x000fea0004800000 */
[----:B------:R-:W-:-:S04]  /*1fd0*/  LOP3.LUT P1, RZ, R0, 0x7fffffff, RZ, 0xc0, !PT ;  /* 0x7fffffff00ff7812 */ /* 0x000fc8000782c0ff */
[----:B------:R-:W-:-:S13]  /*1fe0*/  PLOP3.LUT P1, PT, P2, P1, PT, 0x2f, 0xf2 ;  /* 0x0000000000f2781c */ /* 0x000fda0001722577 */
[----:B------:R-:W-:Y:S05]  /*1ff0*/  @P1 BRA `(.L_x_25) ;  /* 0x0000000400181947 */ /* 0x000fea0003800000 */
[----:B------:R-:W-:-:S04]  /*2000*/  LOP3.LUT P1, RZ, R3, 0x7fffffff, RZ, 0xc0, !PT ;  /* 0x7fffffff03ff7812 */ /* 0x000fc8000782c0ff */
[----:B------:R-:W-:-:S13]  /*2010*/  PLOP3.LUT P0, PT, P0, P1, PT, 0x2f, 0xf2 ;  /* 0x0000000000f2781c */ /* 0x000fda0000702577 */
[----:B------:R-:W-:Y:S05]  /*2020*/  @P0 BRA `(.L_x_26) ;  /* 0x0000000400000947 */ /* 0x000fea0003800000 */
[----:B------:R-:W-:Y:S02]  /*2030*/  ISETP.GE.AND P0, PT, R16, RZ, PT ;  /* 0x000000ff1000720c */ /* 0x000fe40003f06270 */
[----:B------:R-:W-:-:S11]  /*2040*/  ISETP.GE.AND P1, PT, R17, RZ, PT ;  /* 0x000000ff1100720c */ /* 0x000fd60003f26270 */
[----:B------:R-:W-:Y:S01]  /*2050*/  @P0 MOV R14, RZ ;  /* 0x000000ff000e0202 */ /* 0x000fe20000000f00 */
[----:B------:R-:W-:Y:S01]  /*2060*/  @!P0 FFMA R0, R0, 1.84467440737095516160e+19, RZ ;  /* 0x5f80000000008823 */ /* 0x000fe200000000ff */
[----:B------:R-:W-:Y:S01]  /*2070*/  @!P0 MOV R14, 0xffffffc0 ;  /* 0xffffffc0000e8802 */ /* 0x000fe20000000f00 */
[----:B------:R-:W-:-:S03]  /*2080*/  @!P1 FFMA R3, R3, 1.84467440737095516160e+19, RZ ;  /* 0x5f80000003039823 */ /* 0x000fc600000000ff */
[----:B------:R-:W-:-:S07]  /*2090*/  @!P1 IADD3 R14, PT, PT, R14, 0x40, RZ ;  /* 0x000000400e0e9810 */ /* 0x000fce0007ffe0ff */
.L_x_22:
[----:B------:R-:W-:Y:S01]  /*20a0*/  LEA R16, R15, 0xc0800000, 0x17 ;  /* 0xc08000000f107811 */ /* 0x000fe200078eb8ff */
[----:B------:R-:W-:Y:S03]  /*20b0*/  BSSY.RECONVERGENT B2, `(.L_x_27) ;  /* 0x0000036000027945 */ /* 0x000fe60003800200 */
[----:B------:R-:W-:Y:S02]  /*20c0*/  IADD3 R17, PT, PT, -R16, R3, RZ ;  /* 0x0000000310117210 */ /* 0x000fe40007ffe1ff */
[----:B------:R-:W-:Y:S02]  /*20d0*/  IADD3 R16, PT, PT, R18, -0x7f, RZ ;  /* 0xffffff8112107810 */ /* 0x000fe40007ffe0ff */
[----:B------:R0:W1:Y:S01]  /*20e0*/  MUFU.RCP R3, R17 ;  /* 0x0000001100037308 */ /* 0x0000620000001000 */
[----:B------:R-:W-:Y:S02]  /*20f0*/  FADD.FTZ R19, -R17, -RZ ;  /* 0x800000ff11137221 */ /* 0x000fe40000010100 */
[C---:B------:R-:W-:Y:S01]  /*2100*/  IMAD R0, R16.reuse, -0x800000, R0 ;  /* 0xff80000010007824 */ /* 0x040fe200078e0200 */
[----:B0-----:R-:W-:-:S04]  /*2110*/  IADD3 R17, PT, PT, R16, 0x7f, -R15 ;  /* 0x0000007f10117810 */ /* 0x001fc80007ffe80f */
[----:B------:R-:W-:Y:S01]  /*2120*/  IADD3 R17, PT, PT, R17, R14, RZ ;  /* 0x0000000e11117210 */ /* 0x000fe20007ffe0ff */
[----:B-1----:R-:W-:-:S04]  /*2130*/  FFMA R18, R3, R19, 1 ;  /* 0x3f80000003127423 */ /* 0x002fc80000000013 */
[----:B------:R-:W-:-:S04]  /*2140*/  FFMA R3, R3, R18, R3 ;  /* 0x0000001203037223 */ /* 0x000fc80000000003 */
[----:B------:R-:W-:-:S04]  /*2150*/  FFMA R18, R0, R3, RZ ;  /* 0x0000000300127223 */ /* 0x000fc800000000ff */
[----:B------:R-:W-:-:S04]  /*2160*/  FFMA R20, R19, R18, R0 ;  /* 0x0000001213147223 */ /* 0x000fc80000000000 */
[----:B------:R-:W-:-:S04]  /*2170*/  FFMA R20, R3, R20, R18 ;  /* 0x0000001403147223 */ /* 0x000fc80000000012 */
[----:B------:R-:W-:-:S04]  /*2180*/  FFMA R19, R19, R20, R0 ;  /* 0x0000001413137223 */ /* 0x000fc80000000000 */
[----:B------:R-:W-:-:S05]  /*2190*/  FFMA R0, R3, R19, R20 ;  /* 0x0000001303007223 */ /* 0x000fca0000000014 */
[----:B------:R-:W-:-:S04]  /*21a0*/  SHF.R.U32.HI R15, RZ, 0x17, R0 ;  /* 0x00000017ff0f7819 */ /* 0x000fc80000011600 */
[----:B------:R-:W-:-:S04]  /*21b0*/  LOP3.LUT R15, R15, 0xff, RZ, 0xc0, !PT ;  /* 0x000000ff0f0f7812 */ /* 0x000fc800078ec0ff */
[----:B------:R-:W-:-:S04]  /*21c0*/  IADD3 R18, PT, PT, R15, R17, RZ ;  /* 0x000000110f127210 */ /* 0x000fc80007ffe0ff */
[----:B------:R-:W-:-:S04]  /*21d0*/  IADD3 R14, PT, PT, R18, -0x1, RZ ;  /* 0xffffffff120e7810 */ /* 0x000fc80007ffe0ff */
[----:B------:R-:W-:-:S13]  /*21e0*/  ISETP.GE.U32.AND P0, PT, R14, 0xfe, PT ;  /* 0x000000fe0e00780c */ /* 0x000fda0003f06070 */
[----:B------:R-:W-:Y:S05]  /*21f0*/  @!P0 BRA `(.L_x_28) ;  /* 0x0000000000808947 */ /* 0x000fea0003800000 */
[----:B------:R-:W-:-:S13]  /*2200*/  ISETP.GT.AND P0, PT, R18, 0xfe, PT ;  /* 0x000000fe1200780c */ /* 0x000fda0003f04270 */
[----:B------:R-:W-:Y:S05]  /*2210*/  @P0 BRA `(.L_x_29) ;  /* 0x00000000006c0947 */ /* 0x000fea0003800000 */
[----:B------:R-:W-:-:S13]  /*2220*/  ISETP.GE.AND P0, PT, R18, 0x1, PT ;  /* 0x000000011200780c */ /* 0x000fda0003f06270 */
[----:B------:R-:W-:Y:S05]  /*2230*/  @P0 BRA `(.L_x_30) ;  /* 0x0000000000740947 */ /* 0x000fea0003800000 */
[----:B------:R-:W-:Y:S02]  /*2240*/  ISETP.GE.AND P0, PT, R18, -0x18, PT ;  /* 0xffffffe81200780c */ /* 0x000fe40003f06270 */
[----:B------:R-:W-:-:S11]  /*2250*/  LOP3.LUT R0, R0, 0x80000000, RZ, 0xc0, !PT ;  /* 0x8000000000007812 */ /* 0x000fd600078ec0ff */
[----:B------:R-:W-:Y:S05]  /*2260*/  @!P0 BRA `(.L_x_30) ;  /* 0x0000000000688947 */ /* 0x000fea0003800000 */
[CCC-:B------:R-:W-:Y:S01]  /*2270*/  FFMA.RZ R14, R3.reuse, R19.reuse, R20.reuse ;  /* 0x00000013030e7223 */ /* 0x1c0fe2000000c014 */
[C---:B------:R-:W-:Y:S02]  /*2280*/  IADD3 R16, PT, PT, R18.reuse, 0x20, RZ ;  /* 0x0000002012107810 */ /* 0x040fe40007ffe0ff */
[----:B------:R-:W-:Y:S02]  /*2290*/  ISETP.NE.AND P2, PT, R18, RZ, PT ;  /* 0x000000ff1200720c */ /* 0x000fe40003f45270 */
[----:B------:R-:W-:Y:S01]  /*22a0*/  LOP3.LUT R15, R14, 0x7fffff, RZ, 0xc0, !PT ;  /* 0x007fffff0e0f7812 */ /* 0x000fe200078ec0ff */
[CCC-:B------:R-:W-:Y:S01]  /*22b0*/  FFMA.RP R14, R3.reuse, R19.reuse, R20.reuse ;  /* 0x00000013030e7223 */ /* 0x1c0fe20000008014 */
[----:B------:R-:W-:Y:S01]  /*22c0*/  FFMA.RM R3, R3, R19, R20 ;  /* 0x0000001303037223 */ /* 0x000fe20000004014 */
[----:B------:R-:W-:Y:S02]  /*22d0*/  ISETP.NE.AND P1, PT, R18, RZ, PT ;  /* 0x000000ff1200720c */ /* 0x000fe40003f25270 */
[----:B------:R-:W-:-:S02]  /*22e0*/  LOP3.LUT R15, R15, 0x800000, RZ, 0xfc, !PT ;  /* 0x008000000f0f7812 */ /* 0x000fc400078efcff */
[----:B------:R-:W-:Y:S02]  /*22f0*/  IADD3 R17, PT, PT, -R18, RZ, RZ ;  /* 0x000000ff12117210 */ /* 0x000fe40007ffe1ff */
[----:B------:R-:W-:Y:S02]  /*2300*/  SHF.L.U32 R16, R15, R16, RZ ;  /* 0x000000100f107219 */ /* 0x000fe400000006ff */
[----:B------:R-:W-:Y:S02]  /*2310*/  FSETP.NEU.FTZ.AND P0, PT, R14, R3, PT ;  /* 0x000000030e00720b */ /* 0x000fe40003f1d000 */
[----:B------:R-:W-:Y:S02]  /*2320*/  SEL R14, R17, RZ, P2 ;  /* 0x000000ff110e7207 */ /* 0x000fe40001000000 */
[----:B------:R-:W-:Y:S02]  /*2330*/  ISETP.NE.AND P1, PT, R16, RZ, P1 ;  /* 0x000000ff1000720c */ /* 0x000fe40000f25270 */
[----:B------:R-:W-:-:S02]  /*2340*/  SHF.R.U32.HI R14, RZ, R14, R15 ;  /* 0x0000000eff0e7219 */ /* 0x000fc4000001160f */
[----:B------:R-:W-:Y:S02]  /*2350*/  PLOP3.LUT P0, PT, P0, P1, PT, 0xf8, 0x8f ;  /* 0x00000000008f781c */ /* 0x000fe40000703f70 */
[----:B------:R-:W-:Y:S02]  /*2360*/  SHF.R.U32.HI R16, RZ, 0x1, R14 ;  /* 0x00000001ff107819 */ /* 0x000fe4000001160e */
[----:B------:R-:W-:-:S04]  /*2370*/  SEL R3, RZ, 0x1, !P0 ;  /* 0x00000001ff037807 */ /* 0x000fc80004000000 */
[----:B------:R-:W-:-:S04]  /*2380*/  LOP3.LUT R3, R3, 0x1, R16, 0xf8, !PT ;  /* 0x0000000103037812 */ /* 0x000fc800078ef810 */
[----:B------:R-:W-:-:S04]  /*2390*/  LOP3.LUT R3, R3, R14, RZ, 0xc0, !PT ;  /* 0x0000000e03037212 */ /* 0x000fc800078ec0ff */
[----:B------:R-:W-:-:S04]  /*23a0*/  IADD3 R3, PT, PT, R16, R3, RZ ;  /* 0x0000000310037210 */ /* 0x000fc80007ffe0ff */
[----:B------:R-:W-:Y:S01]  /*23b0*/  LOP3.LUT R0, R3, R0, RZ, 0xfc, !PT ;  /* 0x0000000003007212 */ /* 0x000fe200078efcff */
[----:B------:R-:W-:Y:S06]  /*23c0*/  BRA `(.L_x_30) ;  /* 0x0000000000107947 */ /* 0x000fec0003800000 */
.L_x_29:
[----:B------:R-:W-:-:S04]  /*23d0*/  LOP3.LUT R0, R0, 0x80000000, RZ, 0xc0, !PT ;  /* 0x8000000000007812 */ /* 0x000fc800078ec0ff */
[----:B------:R-:W-:Y:S01]  /*23e0*/  LOP3.LUT R0, R0, 0x7f800000, RZ, 0xfc, !PT ;  /* 0x7f80000000007812 */ /* 0x000fe200078efcff */
[----:B------:R-:W-:Y:S06]  /*23f0*/  BRA `(.L_x_30) ;  /* 0x0000000000047947 */ /* 0x000fec0003800000 */
.L_x_28:
[----:B------:R-:W-:-:S07]  /*2400*/  LEA R0, R17, R0, 0x17 ;  /* 0x0000000011007211 */ /* 0x000fce00078eb8ff */
.L_x_30:
[----:B------:R-:W-:Y:S05]  /*2410*/  BSYNC.RECONVERGENT B2 ;  /* 0x0000000000027941 */ /* 0x000fea0003800200 */
.L_x_27:
[----:B------:R-:W-:Y:S05]  /*2420*/  BRA `(.L_x_31) ;  /* 0x0000000000207947 */ /* 0x000fea0003800000 */
.L_x_26:
[----:B------:R-:W-:-:S04]  /*2430*/  LOP3.LUT R0, R3, 0x80000000, R0, 0x48, !PT ;  /* 0x8000000003007812 */ /* 0x000fc800078e4800 */
[----:B------:R-:W-:Y:S01]  /*2440*/  LOP3.LUT R0, R0, 0x7f800000, RZ, 0xfc, !PT ;  /* 0x7f80000000007812 */ /* 0x000fe200078efcff */
[----:B------:R-:W-:Y:S06]  /*2450*/  BRA `(.L_x_31) ;  /* 0x0000000000147947 */ /* 0x000fec0003800000 */
.L_x_25:
[----:B------:R-:W-:Y:S01]  /*2460*/  LOP3.LUT R0, R3, 0x80000000, R0, 0x48, !PT ;  /* 0x8000000003007812 */ /* 0x000fe200078e4800 */
[----:B------:R-:W-:Y:S06]  /*2470*/  BRA `(.L_x_31) ;  /* 0x00000000000c7947 */ /* 0x000fec0003800000 */
.L_x_24:
[----:B------:R-:W0:Y:S01]  /*2480*/  MUFU.RSQ R0, -QNAN ;  /* 0xffc0000000007908 */ /* 0x000e220000001400 */
[----:B------:R-:W-:Y:S05]  /*2490*/  BRA `(.L_x_31) ;  /* 0x0000000000047947 */ /* 0x000fea0003800000 */
.L_x_23:
[----:B------:R-:W-:-:S07]  /*24a0*/  FADD.FTZ R0, R0, R3 ;  /* 0x0000000300007221 */ /* 0x000fce0000010000 */
.L_x_31:
[----:B------:R-:W-:Y:S05]  /*24b0*/  BSYNC.RECONVERGENT B1 ;  /* 0x0000000000017941 */ /* 0x000fea0003800200 */
.L_x_21:
[----:B------:R-:W-:Y:S01]  /*24c0*/  HFMA2 R15, -RZ, RZ, 0, 0 ;  /* 0x00000000ff0f7431 */ /* 0x000fe200000001ff */
[----:B------:R-:W-:-:S04]  /*24d0*/  MOV R14, R12 ;  /* 0x0000000c000e7202 */ /* 0x000fc80000000f00 */
[----:B0-----:R-:W-:Y:S05]  /*24e0*/  RET.REL.NODEC R14 `(_Z11gpu_imm_focPfS_iiiPKfS1_S1_S1_S1_S1_S1_ffi) ;  /* 0xffffffd80ec47950 */ /* 0x001fea0003c3ffff */
.L_x_32:
[----:B------:R-:W-:-:S00]  /*24f0*/  BRA `(.L_x_32) ;  /* 0xfffffffc00fc7947 */ /* 0x000fc0000383ffff */
[----:B------:R-:W-:-:S00]  /*2500*/  NOP ;  /* 0x0000000000007918 */ /* 0x000fc00000000000 */
[----:B------:R-:W-:-:S00]  /*2510*/  NOP ;  /* 0x0000000000007918 */ /* 0x000fc00000000000 */
[----:B------:R-:W-:-:S00]  /*2520*/  NOP ;  /* 0x0000000000007918 */ /* 0x000fc00000000000 */
[----:B------:R-:W-:-:S00]  /*2530*/  NOP ;  /* 0x0000000000007918 */ /* 0x000fc00000000000 */
[----:B------:R-:W-:-:S00]  /*2540*/  NOP ;  /* 0x0000000000007918 */ /* 0x000fc00000000000 */
[----:B------:R-:W-:-:S00]  /*2550*/  NOP ;  /* 0x0000000000007918 */ /* 0x000fc00000000000 */
[----:B------:R-:W-:-:S00]  /*2560*/  NOP ;  /* 0x0000000000007918 */ /* 0x000fc00000000000 */
[----:B------:R-:W-:-:S00]  /*2570*/  NOP ;  /* 0x0000000000007918 */ /* 0x000fc00000000000 */
.L_x_34:


//--------------------- .nv.shared.reserved.0     --------------------------
	.section	.nv.shared.reserved.0,"aw",@nobits
	.weak		__nv_reservedSMEM_offset_0_alias
	.size		__nv_reservedSMEM_offset_0_alias, 0, 64
	.other		__nv_reservedSMEM_offset_0_alias,@"STO_CUDA_RESERVED_SHARED STV_DEFAULT"
__nv_reservedSMEM_offset_0_alias:
	.zero		0
	.zero		64


//--------------------- .nv.constant0._Z11gpu_imm_focPfS_iiiPKfS1_S1_S1_S1_S1_S1_ffi --------------------------
	.section	.nv.constant0._Z11gpu_imm_focPfS_iiiPKfS1_S1_S1_S1_S1_S1_ffi,"a",@progbits
	.sectionflags	@""
	.align	4
.nv.constant0._Z11gpu_imm_focPfS_iiiPKfS1_S1_S1_S1_S1_S1_ffi:
	.zero		996


//--------------------- SYMBOLS --------------------------

	.type		.nv.reservedSmem.offset0,@object
	.size		.nv.reservedSmem.offset0,0x4
